//
// Generated by NVIDIA NVVM Compiler
//
// Compiler Build ID: CL-36424714
// Cuda compilation tools, release 13.0, V13.0.88
// Based on NVVM 20.0.0
//

.version 9.0
.target sm_100
.address_size 64

	// .globl	_Z8kernel2DPiS_Pdi
// _ZZ8kernel2DPiS_PdiE3s_w has been demoted
// _ZZ8kernel2DPiS_PdiE5s_old has been demoted

.visible .entry _Z8kernel2DPiS_Pdi(
	.param .u64 .ptr .align 1 _Z8kernel2DPiS_Pdi_param_0,
	.param .u64 .ptr .align 1 _Z8kernel2DPiS_Pdi_param_1,
	.param .u64 .ptr .align 1 _Z8kernel2DPiS_Pdi_param_2,
	.param .u32 _Z8kernel2DPiS_Pdi_param_3
)
{
	.reg .pred 	%p<15>;
	.reg .b32 	%r<107>;
	.reg .b64 	%rd<56>;
	.reg .b64 	%fd<100>;
	// demoted variable
	.shared .align 8 .b8 _ZZ8kernel2DPiS_PdiE3s_w[200];
	// demoted variable
	.shared .align 4 .b8 _ZZ8kernel2DPiS_PdiE5s_old[1728];
	ld.param.u64 	%rd9, [_Z8kernel2DPiS_Pdi_param_0];
	ld.param.u64 	%rd10, [_Z8kernel2DPiS_Pdi_param_1];
	ld.param.u64 	%rd11, [_Z8kernel2DPiS_Pdi_param_2];
	ld.param.u32 	%r21, [_Z8kernel2DPiS_Pdi_param_3];
	cvta.to.global.u64 	%rd1, %rd10;
	cvta.to.global.u64 	%rd2, %rd11;
	mov.u32 	%r22, %ctaid.x;
	mov.u32 	%r1, %ntid.x;
	mov.u32 	%r2, %tid.x;
	mad.lo.s32 	%r104, %r22, %r1, %r2;
	mov.u32 	%r23, %ctaid.y;
	mov.u32 	%r24, %ntid.y;
	mul.lo.s32 	%r4, %r23, %r24;
	mov.u32 	%r5, %tid.y;
	add.s32 	%r6, %r4, %r5;
	mov.u32 	%r26, %nctaid.y;
	mul.lo.s32 	%r7, %r24, %r26;
	min.u32 	%r27, %r1, %r24;
	setp.lt.u32 	%p1, %r27, 6;
	@%p1 bra 	$L__BB0_3;
	max.u32 	%r30, %r2, %r5;
	setp.gt.u32 	%p3, %r30, 4;
	@%p3 bra 	$L__BB0_5;
	mad.lo.s32 	%r31, %r2, 5, %r5;
	mul.wide.u32 	%rd12, %r31, 8;
	add.s64 	%rd13, %rd2, %rd12;
	ld.global.f64 	%fd27, [%rd13];
	shl.b32 	%r32, %r31, 3;
	mov.u32 	%r33, _ZZ8kernel2DPiS_PdiE3s_w;
	add.s32 	%r34, %r33, %r32;
	st.shared.f64 	[%r34], %fd27;
	bra.uni 	$L__BB0_5;
$L__BB0_3:
	or.b32  	%r28, %r2, %r5;
	setp.ne.s32 	%p2, %r28, 0;
	@%p2 bra 	$L__BB0_5;
	ld.global.f64 	%fd2, [%rd2];
	st.shared.f64 	[_ZZ8kernel2DPiS_PdiE3s_w], %fd2;
	ld.global.f64 	%fd3, [%rd2+8];
	st.shared.f64 	[_ZZ8kernel2DPiS_PdiE3s_w+8], %fd3;
	ld.global.f64 	%fd4, [%rd2+16];
	st.shared.f64 	[_ZZ8kernel2DPiS_PdiE3s_w+16], %fd4;
	ld.global.f64 	%fd5, [%rd2+24];
	st.shared.f64 	[_ZZ8kernel2DPiS_PdiE3s_w+24], %fd5;
	ld.global.f64 	%fd6, [%rd2+32];
	st.shared.f64 	[_ZZ8kernel2DPiS_PdiE3s_w+32], %fd6;
	ld.global.f64 	%fd7, [%rd2+40];
	st.shared.f64 	[_ZZ8kernel2DPiS_PdiE3s_w+40], %fd7;
	ld.global.f64 	%fd8, [%rd2+48];
	st.shared.f64 	[_ZZ8kernel2DPiS_PdiE3s_w+48], %fd8;
	ld.global.f64 	%fd9, [%rd2+56];
	st.shared.f64 	[_ZZ8kernel2DPiS_PdiE3s_w+56], %fd9;
	ld.global.f64 	%fd10, [%rd2+64];
	st.shared.f64 	[_ZZ8kernel2DPiS_PdiE3s_w+64], %fd10;
	ld.global.f64 	%fd11, [%rd2+72];
	st.shared.f64 	[_ZZ8kernel2DPiS_PdiE3s_w+72], %fd11;
	ld.global.f64 	%fd12, [%rd2+80];
	st.shared.f64 	[_ZZ8kernel2DPiS_PdiE3s_w+80], %fd12;
	ld.global.f64 	%fd13, [%rd2+88];
	st.shared.f64 	[_ZZ8kernel2DPiS_PdiE3s_w+88], %fd13;
	ld.global.f64 	%fd14, [%rd2+96];
	st.shared.f64 	[_ZZ8kernel2DPiS_PdiE3s_w+96], %fd14;
	ld.global.f64 	%fd15, [%rd2+104];
	st.shared.f64 	[_ZZ8kernel2DPiS_PdiE3s_w+104], %fd15;
	ld.global.f64 	%fd16, [%rd2+112];
	st.shared.f64 	[_ZZ8kernel2DPiS_PdiE3s_w+112], %fd16;
	ld.global.f64 	%fd17, [%rd2+120];
	st.shared.f64 	[_ZZ8kernel2DPiS_PdiE3s_w+120], %fd17;
	ld.global.f64 	%fd18, [%rd2+128];
	st.shared.f64 	[_ZZ8kernel2DPiS_PdiE3s_w+128], %fd18;
	ld.global.f64 	%fd19, [%rd2+136];
	st.shared.f64 	[_ZZ8kernel2DPiS_PdiE3s_w+136], %fd19;
	ld.global.f64 	%fd20, [%rd2+144];
	st.shared.f64 	[_ZZ8kernel2DPiS_PdiE3s_w+144], %fd20;
	ld.global.f64 	%fd21, [%rd2+152];
	st.shared.f64 	[_ZZ8kernel2DPiS_PdiE3s_w+152], %fd21;
	ld.global.f64 	%fd22, [%rd2+160];
	st.shared.f64 	[_ZZ8kernel2DPiS_PdiE3s_w+160], %fd22;
	ld.global.f64 	%fd23, [%rd2+168];
	st.shared.f64 	[_ZZ8kernel2DPiS_PdiE3s_w+168], %fd23;
	ld.global.f64 	%fd24, [%rd2+176];
	st.shared.f64 	[_ZZ8kernel2DPiS_PdiE3s_w+176], %fd24;
	ld.global.f64 	%fd25, [%rd2+184];
	st.shared.f64 	[_ZZ8kernel2DPiS_PdiE3s_w+184], %fd25;
	ld.global.f64 	%fd26, [%rd2+192];
	st.shared.f64 	[_ZZ8kernel2DPiS_PdiE3s_w+192], %fd26;
$L__BB0_5:
	bar.sync 	0;
	add.s32 	%r8, %r21, 2;
	setp.ge.s32 	%p4, %r104, %r8;
	@%p4 bra 	$L__BB0_24;
	mad.lo.s32 	%r35, %r2, 36, %r5;
	shl.b32 	%r36, %r35, 2;
	mov.u32 	%r37, _ZZ8kernel2DPiS_PdiE5s_old;
	add.s32 	%r38, %r36, %r37;
	add.s32 	%r9, %r38, 8;
	add.s32 	%r39, %r5, %r21;
	add.s32 	%r10, %r39, %r4;
	mov.u32 	%r40, %nctaid.x;
	mul.lo.s32 	%r11, %r1, %r40;
	cvta.to.global.u64 	%rd3, %rd9;
	cvt.u64.u32 	%rd15, %r6;
$L__BB0_7:
	setp.ge.s32 	%p5, %r6, %r8;
	@%p5 bra 	$L__BB0_23;
	add.s32 	%r106, %r6, 32;
	add.s32 	%r41, %r104, %r21;
	rem.s32 	%r42, %r41, %r21;
	mul.lo.s32 	%r43, %r42, %r21;
	cvt.s64.s32 	%rd4, %r43;
	add.s32 	%r14, %r41, -2;
	add.s32 	%r15, %r41, 32;
	mul.lo.s32 	%r44, %r104, %r21;
	cvt.s64.s32 	%rd14, %r44;
	add.s64 	%rd16, %rd15, %rd14;
	shl.b64 	%rd17, %rd16, 2;
	add.s64 	%rd55, %rd3, %rd17;
	mov.u32 	%r105, %r10;
$L__BB0_9:
	setp.gt.u32 	%p6, %r5, 1;
	rem.s32 	%r45, %r105, %r21;
	cvt.s64.s32 	%rd7, %r45;
	add.s64 	%rd18, %rd4, %rd7;
	shl.b64 	%rd19, %rd18, 2;
	add.s64 	%rd20, %rd1, %rd19;
	ld.global.u32 	%r46, [%rd20];
	st.shared.u32 	[%r9+288], %r46;
	bar.sync 	0;
	@%p6 bra 	$L__BB0_11;
	add.s32 	%r47, %r105, -2;
	rem.s32 	%r48, %r47, %r21;
	cvt.s64.s32 	%rd21, %r48;
	add.s64 	%rd22, %rd21, %rd4;
	shl.b64 	%rd23, %rd22, 2;
	add.s64 	%rd24, %rd1, %rd23;
	ld.global.u32 	%r49, [%rd24];
	st.shared.u32 	[%r9+280], %r49;
	add.s32 	%r50, %r105, 32;
	rem.s32 	%r51, %r50, %r21;
	cvt.s64.s32 	%rd25, %r51;
	add.s64 	%rd26, %rd25, %rd4;
	shl.b64 	%rd27, %rd26, 2;
	add.s64 	%rd28, %rd1, %rd27;
	ld.global.u32 	%r52, [%rd28];
	st.shared.u32 	[%r9+320], %r52;
$L__BB0_11:
	setp.gt.u32 	%p7, %r2, 1;
	@%p7 bra 	$L__BB0_13;
	rem.s32 	%r53, %r14, %r21;
	mul.lo.s32 	%r54, %r53, %r21;
	cvt.s64.s32 	%rd29, %r54;
	add.s64 	%rd30, %rd29, %rd7;
	shl.b64 	%rd31, %rd30, 2;
	add.s64 	%rd32, %rd1, %rd31;
	ld.global.u32 	%r55, [%rd32];
	st.shared.u32 	[%r9], %r55;
	rem.s32 	%r56, %r15, %r21;
	mul.lo.s32 	%r57, %r56, %r21;
	cvt.s64.s32 	%rd33, %r57;
	add.s64 	%rd34, %rd33, %rd7;
	shl.b64 	%rd35, %rd34, 2;
	add.s64 	%rd36, %rd1, %rd35;
	ld.global.u32 	%r58, [%rd36];
	st.shared.u32 	[%r9+1440], %r58;
$L__BB0_13:
	or.b32  	%r59, %r2, %r5;
	and.b32  	%r60, %r59, 1022;
	setp.ne.s32 	%p8, %r60, 0;
	@%p8 bra 	$L__BB0_15;
	rem.s32 	%r61, %r14, %r21;
	mul.lo.s32 	%r62, %r61, %r21;
	cvt.s64.s32 	%rd37, %r62;
	add.s32 	%r63, %r105, -2;
	rem.s32 	%r64, %r63, %r21;
	cvt.s64.s32 	%rd38, %r64;
	add.s64 	%rd39, %rd37, %rd38;
	shl.b64 	%rd40, %rd39, 2;
	add.s64 	%rd41, %rd1, %rd40;
	ld.global.u32 	%r65, [%rd41];
	st.shared.u32 	[%r9+-8], %r65;
	rem.s32 	%r66, %r15, %r21;
	mul.lo.s32 	%r67, %r66, %r21;
	cvt.s64.s32 	%rd42, %r67;
	add.s32 	%r68, %r105, 8;
	rem.s32 	%r69, %r68, %r21;
	cvt.s64.s32 	%rd43, %r69;
	add.s64 	%rd44, %rd42, %rd43;
	shl.b64 	%rd45, %rd44, 2;
	add.s64 	%rd46, %rd1, %rd45;
	ld.global.u32 	%r70, [%rd46];
	st.shared.u32 	[%r9+4928], %r70;
	rem.s32 	%r71, %r106, %r21;
	cvt.u64.u32 	%rd47, %r71;
	add.s64 	%rd48, %rd47, %rd37;
	shl.b64 	%rd49, %rd48, 2;
	add.s64 	%rd50, %rd1, %rd49;
	ld.global.u32 	%r72, [%rd50];
	st.shared.u32 	[%r9+32], %r72;
	add.s64 	%rd51, %rd42, %rd38;
	shl.b64 	%rd52, %rd51, 2;
	add.s64 	%rd53, %rd1, %rd52;
	ld.global.u32 	%r73, [%rd53];
	st.shared.u32 	[%r9+4888], %r73;
$L__BB0_15:
	bar.sync 	0;
	add.s32 	%r74, %r106, -32;
	max.s32 	%r75, %r104, %r74;
	setp.ge.s32 	%p9, %r75, %r21;
	@%p9 bra 	$L__BB0_22;
	ld.shared.f64 	%fd28, [_ZZ8kernel2DPiS_PdiE3s_w];
	ld.shared.u32 	%r76, [%r9+-8];
	cvt.rn.f64.s32 	%fd29, %r76;
	fma.rn.f64 	%fd30, %fd28, %fd29, 0d0000000000000000;
	ld.shared.f64 	%fd31, [_ZZ8kernel2DPiS_PdiE3s_w+8];
	ld.shared.u32 	%r77, [%r9+-4];
	cvt.rn.f64.s32 	%fd32, %r77;
	fma.rn.f64 	%fd33, %fd31, %fd32, %fd30;
	ld.shared.f64 	%fd34, [_ZZ8kernel2DPiS_PdiE3s_w+16];
	ld.shared.u32 	%r78, [%r9];
	cvt.rn.f64.s32 	%fd35, %r78;
	fma.rn.f64 	%fd36, %fd34, %fd35, %fd33;
	ld.shared.f64 	%fd37, [_ZZ8kernel2DPiS_PdiE3s_w+24];
	ld.shared.u32 	%r79, [%r9+4];
	cvt.rn.f64.s32 	%fd38, %r79;
	fma.rn.f64 	%fd39, %fd37, %fd38, %fd36;
	ld.shared.f64 	%fd40, [_ZZ8kernel2DPiS_PdiE3s_w+32];
	ld.shared.u32 	%r80, [%r9+8];
	cvt.rn.f64.s32 	%fd41, %r80;
	fma.rn.f64 	%fd42, %fd40, %fd41, %fd39;
	ld.shared.f64 	%fd43, [_ZZ8kernel2DPiS_PdiE3s_w+40];
	ld.shared.u32 	%r81, [%r9+136];
	cvt.rn.f64.s32 	%fd44, %r81;
	fma.rn.f64 	%fd45, %fd43, %fd44, %fd42;
	ld.shared.f64 	%fd46, [_ZZ8kernel2DPiS_PdiE3s_w+48];
	ld.shared.u32 	%r82, [%r9+140];
	cvt.rn.f64.s32 	%fd47, %r82;
	fma.rn.f64 	%fd48, %fd46, %fd47, %fd45;
	ld.shared.f64 	%fd49, [_ZZ8kernel2DPiS_PdiE3s_w+56];
	ld.shared.u32 	%r83, [%r9+144];
	cvt.rn.f64.s32 	%fd50, %r83;
	fma.rn.f64 	%fd51, %fd49, %fd50, %fd48;
	ld.shared.f64 	%fd52, [_ZZ8kernel2DPiS_PdiE3s_w+64];
	ld.shared.u32 	%r84, [%r9+148];
	cvt.rn.f64.s32 	%fd53, %r84;
	fma.rn.f64 	%fd54, %fd52, %fd53, %fd51;
	ld.shared.f64 	%fd55, [_ZZ8kernel2DPiS_PdiE3s_w+72];
	ld.shared.u32 	%r85, [%r9+152];
	cvt.rn.f64.s32 	%fd56, %r85;
	fma.rn.f64 	%fd57, %fd55, %fd56, %fd54;
	ld.shared.f64 	%fd58, [_ZZ8kernel2DPiS_PdiE3s_w+80];
	ld.shared.u32 	%r86, [%r9+280];
	cvt.rn.f64.s32 	%fd59, %r86;
	fma.rn.f64 	%fd60, %fd58, %fd59, %fd57;
	ld.shared.f64 	%fd61, [_ZZ8kernel2DPiS_PdiE3s_w+88];
	ld.shared.u32 	%r87, [%r9+284];
	cvt.rn.f64.s32 	%fd62, %r87;
	fma.rn.f64 	%fd63, %fd61, %fd62, %fd60;
	ld.shared.f64 	%fd64, [_ZZ8kernel2DPiS_PdiE3s_w+104];
	ld.shared.u32 	%r88, [%r9+292];
	cvt.rn.f64.s32 	%fd65, %r88;
	fma.rn.f64 	%fd66, %fd64, %fd65, %fd63;
	ld.shared.f64 	%fd67, [_ZZ8kernel2DPiS_PdiE3s_w+112];
	ld.shared.u32 	%r89, [%r9+296];
	cvt.rn.f64.s32 	%fd68, %r89;
	fma.rn.f64 	%fd69, %fd67, %fd68, %fd66;
	ld.shared.f64 	%fd70, [_ZZ8kernel2DPiS_PdiE3s_w+120];
	ld.shared.u32 	%r90, [%r9+424];
	cvt.rn.f64.s32 	%fd71, %r90;
	fma.rn.f64 	%fd72, %fd70, %fd71, %fd69;
	ld.shared.f64 	%fd73, [_ZZ8kernel2DPiS_PdiE3s_w+128];
	ld.shared.u32 	%r91, [%r9+428];
	cvt.rn.f64.s32 	%fd74, %r91;
	fma.rn.f64 	%fd75, %fd73, %fd74, %fd72;
	ld.shared.f64 	%fd76, [_ZZ8kernel2DPiS_PdiE3s_w+136];
	ld.shared.u32 	%r92, [%r9+432];
	cvt.rn.f64.s32 	%fd77, %r92;
	fma.rn.f64 	%fd78, %fd76, %fd77, %fd75;
	ld.shared.f64 	%fd79, [_ZZ8kernel2DPiS_PdiE3s_w+144];
	ld.shared.u32 	%r93, [%r9+436];
	cvt.rn.f64.s32 	%fd80, %r93;
	fma.rn.f64 	%fd81, %fd79, %fd80, %fd78;
	ld.shared.f64 	%fd82, [_ZZ8kernel2DPiS_PdiE3s_w+152];
	ld.shared.u32 	%r94, [%r9+440];
	cvt.rn.f64.s32 	%fd83, %r94;
	fma.rn.f64 	%fd84, %fd82, %fd83, %fd81;
	ld.shared.f64 	%fd85, [_ZZ8kernel2DPiS_PdiE3s_w+160];
	ld.shared.u32 	%r95, [%r9+568];
	cvt.rn.f64.s32 	%fd86, %r95;
	fma.rn.f64 	%fd87, %fd85, %fd86, %fd84;
	ld.shared.f64 	%fd88, [_ZZ8kernel2DPiS_PdiE3s_w+168];
	ld.shared.u32 	%r96, [%r9+572];
	cvt.rn.f64.s32 	%fd89, %r96;
	fma.rn.f64 	%fd90, %fd88, %fd89, %fd87;
	ld.shared.f64 	%fd91, [_ZZ8kernel2DPiS_PdiE3s_w+176];
	ld.shared.u32 	%r97, [%r9+576];
	cvt.rn.f64.s32 	%fd92, %r97;
	fma.rn.f64 	%fd93, %fd91, %fd92, %fd90;
	ld.shared.f64 	%fd94, [_ZZ8kernel2DPiS_PdiE3s_w+184];
	ld.shared.u32 	%r98, [%r9+580];
	cvt.rn.f64.s32 	%fd95, %r98;
	fma.rn.f64 	%fd96, %fd94, %fd95, %fd93;
	ld.shared.f64 	%fd97, [_ZZ8kernel2DPiS_PdiE3s_w+192];
	ld.shared.u32 	%r99, [%r9+584];
	cvt.rn.f64.s32 	%fd98, %r99;
	fma.rn.f64 	%fd1, %fd97, %fd98, %fd96;
	abs.f64 	%fd99, %fd1;
	setp.geu.f64 	%p10, %fd99, 0d3EB0C6F7A0B5ED8D;
	@%p10 bra 	$L__BB0_18;
	ld.shared.u32 	%r102, [%r9+288];
	st.global.u32 	[%rd55], %r102;
	bra.uni 	$L__BB0_22;
$L__BB0_18:
	setp.leu.f64 	%p11, %fd1, 0d3EB0C6F7A0B5ED8D;
	@%p11 bra 	$L__BB0_20;
	mov.b32 	%r101, 1;
	st.global.u32 	[%rd55], %r101;
	bra.uni 	$L__BB0_22;
$L__BB0_20:
	setp.geu.f64 	%p12, %fd1, 0d0000000000000000;
	@%p12 bra 	$L__BB0_22;
	mov.b32 	%r100, -1;
	st.global.u32 	[%rd55], %r100;
$L__BB0_22:
	bar.sync 	0;
	add.s32 	%r106, %r106, %r7;
	add.s32 	%r103, %r106, -32;
	mul.wide.u32 	%rd54, %r7, 4;
	add.s64 	%rd55, %rd55, %rd54;
	add.s32 	%r105, %r105, %r7;
	setp.lt.s32 	%p13, %r103, %r8;
	@%p13 bra 	$L__BB0_9;
$L__BB0_23:
	add.s32 	%r104, %r104, %r11;
	setp.lt.s32 	%p14, %r104, %r8;
	@%p14 bra 	$L__BB0_7;
$L__BB0_24:
	ret;

}


// ===== COMPILED SASS (sm_100) =====

	.target	sm_100

	.elftype	@"ET_EXEC"


//--------------------- .note.nv.tkinfo           --------------------------
	.section	.note.nv.tkinfo,"",@"SHT_NOTE"
	.sectionflags	@"SHF_NOTE_NV_TKINFO"
	.tkinfo
        /*0018*/ 	.word	0x00000002
        /*0030*/ 	.string	""
        /*0030*/ 	.string	"ptxas"
        /*0030*/ 	.string	"Cuda compilation tools, release 13.0, V13.0.88"
        /*0030*/ 	.string	"Build cuda_13.0.r13.0/compiler.36424714_0"
        /*0030*/ 	.string	"-arch sm_100 -m 64 "



//--------------------- .note.nv.cuinfo           --------------------------
	.section	.note.nv.cuinfo,"",@"SHT_NOTE"
	.sectionflags	@"SHF_NOTE_NV_CUINFO"
        /*0018*/ 	.short	0x0002
        /*001a*/ 	.short	0x0064
        /*001c*/ 	.short	0x0082
	.zero		2


//--------------------- .nv.info                  --------------------------
	.section	.nv.info,"",@"SHT_CUDA_INFO"
	.align	4


	//----- nvinfo : EIATTR_REGCOUNT
	.align		4
        /*0000*/ 	.byte	0x04, 0x2f
        /*0002*/ 	.short	(.L_1 - .L_0)
	.align		4
.L_0:
        /*0004*/ 	.word	index@(_Z8kernel2DPiS_Pdi)
        /*0008*/ 	.word	0x00000028


	//----- nvinfo : EIATTR_FRAME_SIZE
	.align		4
.L_1:
        /*000c*/ 	.byte	0x04, 0x11
        /*000e*/ 	.short	(.L_3 - .L_2)
	.align		4
.L_2:
        /*0010*/ 	.word	index@(_Z8kernel2DPiS_Pdi)
        /*0014*/ 	.word	0x00000000


	//----- nvinfo : EIATTR_MIN_STACK_SIZE
	.align		4
.L_3:
        /*0018*/ 	.byte	0x04, 0x12
        /*001a*/ 	.short	(.L_5 - .L_4)
	.align		4
.L_4:
        /*001c*/ 	.word	index@(_Z8kernel2DPiS_Pdi)
        /*0020*/ 	.word	0x00000000
.L_5:


//--------------------- .nv.compat                --------------------------
	.section	.nv.compat,"",@"SHT_CUDA_COMPAT_INFO"
	.align	4
        /*0000*/ 	.byte	0x02, 0x09, 0x00, 0x00, 0x02, 0x02, 0x01, 0x00, 0x02, 0x05, 0x05, 0x00, 0x03, 0x07, 0x01, 0x01
        /*0010*/ 	.byte	0x02, 0x03, 0x00, 0x00, 0x02, 0x06, 0x01, 0x00, 0x04, 0x0b, 0x08, 0x00, 0x01, 0x00, 0x00, 0x00
        /*0020*/ 	.byte	0x00, 0x00, 0x00, 0x00


//--------------------- .nv.info._Z8kernel2DPiS_Pdi --------------------------
	.section	.nv.info._Z8kernel2DPiS_Pdi,"",@"SHT_CUDA_INFO"
	.sectionflags	@""
	.align	4


	//----- nvinfo : EIATTR_CUDA_API_VERSION
	.align		4
        /*0000*/ 	.byte	0x04, 0x37
        /*0002*/ 	.short	(.L_7 - .L_6)
.L_6:
        /*0004*/ 	.word	0x00000082


	//----- nvinfo : EIATTR_KPARAM_INFO
	.align		4
.L_7:
        /*0008*/ 	.byte	0x04, 0x17
        /*000a*/ 	.short	(.L_9 - .L_8)
.L_8:
        /*000c*/ 	.word	0x00000000
        /*0010*/ 	.short	0x0003
        /*0012*/ 	.short	0x0018
        /*0014*/ 	.byte	0x00, 0xf0, 0x11, 0x00


	//----- nvinfo : EIATTR_KPARAM_INFO
	.align		4
.L_9:
        /*0018*/ 	.byte	0x04, 0x17
        /*001a*/ 	.short	(.L_11 - .L_10)
.L_10:
        /*001c*/ 	.word	0x00000000
        /*0020*/ 	.short	0x0002
        /*0022*/ 	.short	0x0010
        /*0024*/ 	.byte	0x00, 0xf5, 0x21, 0x00


	//----- nvinfo : EIATTR_KPARAM_INFO
	.align		4
.L_11:
        /*0028*/ 	.byte	0x04, 0x17
        /*002a*/ 	.short	(.L_13 - .L_12)
.L_12:
        /*002c*/ 	.word	0x00000000
        /*0030*/ 	.short	0x0001
        /*0032*/ 	.short	0x0008
        /*0034*/ 	.byte	0x00, 0xf5, 0x21, 0x00


	//----- nvinfo : EIATTR_KPARAM_INFO
	.align		4
.L_13:
        /*0038*/ 	.byte	0x04, 0x17
        /*003a*/ 	.short	(.L_15 - .L_14)
.L_14:
        /*003c*/ 	.word	0x00000000
        /*0040*/ 	.short	0x0000
        /*0042*/ 	.short	0x0000
        /*0044*/ 	.byte	0x00, 0xf5, 0x21, 0x00


	//----- nvinfo : EIATTR_SPARSE_MMA_MASK
	.align		4
.L_15:
        /*0048*/ 	.byte	0x03, 0x50
        /*004a*/ 	.short	0x0000


	//----- nvinfo : EIATTR_MAXREG_COUNT
	.align		4
        /*004c*/ 	.byte	0x03, 0x1b
        /*004e*/ 	.short	0x00ff


	//----- nvinfo : EIATTR_NUM_BARRIERS
	.align		4
        /*0050*/ 	.byte	0x02, 0x4c
        /*0052*/ 	.byte	0x01
	.zero		1


	//----- nvinfo : EIATTR_MERCURY_ISA_VERSION
	.align		4
        /*0054*/ 	.byte	0x03, 0x5f
        /*0056*/ 	.short	0x0101


	//----- nvinfo : EIATTR_VRC_CTA_INIT_COUNT
	.align		4
        /*0058*/ 	.byte	0x02, 0x4a
	.zero		1
	.zero		1


	//----- nvinfo : EIATTR_EXIT_INSTR_OFFSETS
	.align		4
        /*005c*/ 	.byte	0x04, 0x1c
        /*005e*/ 	.short	(.L_17 - .L_16)


	//   ....[0]....
.L_16:
        /*0060*/ 	.word	0x000004f0


	//   ....[1]....
        /*0064*/ 	.word	0x00001d60


	//----- nvinfo : EIATTR_CRS_STACK_SIZE
	.align		4
.L_17:
        /*0068*/ 	.byte	0x04, 0x1e
        /*006a*/ 	.short	(.L_19 - .L_18)
.L_18:
        /*006c*/ 	.word	0x00000000


	//----- nvinfo : EIATTR_CBANK_PARAM_SIZE
	.align		4
.L_19:
        /*0070*/ 	.byte	0x03, 0x19
        /*0072*/ 	.short	0x001c


	//----- nvinfo : EIATTR_PARAM_CBANK
	.align		4
        /*0074*/ 	.byte	0x04, 0x0a
        /*0076*/ 	.short	(.L_21 - .L_20)
	.align		4
.L_20:
        /*0078*/ 	.word	index@(.nv.constant0._Z8kernel2DPiS_Pdi)
        /*007c*/ 	.short	0x0380
        /*007e*/ 	.short	0x001c


	//----- nvinfo : EIATTR_SW_WAR
	.align		4
.L_21:
        /*0080*/ 	.byte	0x04, 0x36
        /*0082*/ 	.short	(.L_23 - .L_22)
.L_22:
        /*0084*/ 	.word	0x00000008
.L_23:


//--------------------- .nv.callgraph             --------------------------
	.section	.nv.callgraph,"",@"SHT_CUDA_CALLGRAPH"
	.align	4
	.sectionentsize	8
	.align		4
        /*0000*/ 	.word	0x00000000
	.align		4
        /*0004*/ 	.word	0xffffffff
	.align		4
        /*0008*/ 	.word	0x00000000
	.align		4
        /*000c*/ 	.word	0xfffffffe
	.align		4
        /*0010*/ 	.word	0x00000000
	.align		4
        /*0014*/ 	.word	0xfffffffd
	.align		4
        /*0018*/ 	.word	0x00000000
	.align		4
        /*001c*/ 	.word	0xfffffffc


//--------------------- .text._Z8kernel2DPiS_Pdi  --------------------------
	.section	.text._Z8kernel2DPiS_Pdi,"ax",@progbits
	.align	128
        .global         _Z8kernel2DPiS_Pdi
        .type           _Z8kernel2DPiS_Pdi,@function
        .size           _Z8kernel2DPiS_Pdi,(.L_x_15 - _Z8kernel2DPiS_Pdi)
        .other          _Z8kernel2DPiS_Pdi,@"STO_CUDA_ENTRY STV_DEFAULT"
_Z8kernel2DPiS_Pdi:
.text._Z8kernel2DPiS_Pdi:
[----:B------:R-:W-:Y:S08]  /*0000*/  LDC R1, c[0x0][0x37c] ;  /* 0x0000df00ff017b82 */ /* 0x000ff00000000800 */
[----:B------:R-:W0:Y:S01]  /*0010*/  LDC R30, c[0x0][0x360] ;  /* 0x0000d800ff1e7b82 */ /* 0x000e220000000800 */
[----:B------:R-:W0:Y:S01]  /*0020*/  LDCU UR6, c[0x0][0x364] ;  /* 0x00006c80ff0677ac */ /* 0x000e220008000800 */
[----:B------:R-:W1:Y:S01]  /*0030*/  S2R R0, SR_TID.X ;  /* 0x0000000000007919 */ /* 0x000e620000002100 */
[----:B------:R-:W-:Y:S01]  /*0040*/  BSSY.RECONVERGENT B0, `(.L_x_0) ;  /* 0x0000046000007945 */ /* 0x000fe20003800200 */
[----:B------:R-:W2:Y:S01]  /*0050*/  LDCU.64 UR8, c[0x0][0x358] ;  /* 0x00006b00ff0877ac */ /* 0x000ea20008000a00 */
[----:B------:R-:W3:Y:S03]  /*0060*/  S2R R2, SR_TID.Y ;  /* 0x0000000000027919 */ /* 0x000ee60000002200 */
[----:B------:R-:W4:Y:S08]  /*0070*/  S2UR UR4, SR_CTAID.Y ;  /* 0x00000000000479c3 */ /* 0x000f300000002600 */
[----:B------:R-:W1:Y:S08]  /*0080*/  S2UR UR5, SR_CTAID.X ;  /* 0x00000000000579c3 */ /* 0x000e700000002500 */
[----:B------:R-:W5:Y:S01]  /*0090*/  LDC R28, c[0x0][0x374] ;  /* 0x0000dd00ff1c7b82 */ /* 0x000f620000000800 */
[----:B0-----:R-:W-:-:S04]  /*00a0*/  VIMNMX.U32 R3, PT, PT, R30, UR6, PT ;  /* 0x000000061e037c48 */ /* 0x001fc8000bfe0000 */
[----:B------:R-:W-:Y:S01]  /*00b0*/  ISETP.GE.U32.AND P0, PT, R3, 0x6, PT ;  /* 0x000000060300780c */ /* 0x000fe20003f06070 */
[----:B----4-:R-:W-:-:S06]  /*00c0*/  UIMAD UR4, UR4, UR6, URZ ;  /* 0x00000006040472a4 */ /* 0x010fcc000f8e02ff */
[----:B---3--:R-:W-:Y:S02]  /*00d0*/  VIADD R29, R2, UR4 ;  /* 0x00000004021d7c36 */ /* 0x008fe40008000000 */
[----:B-1----:R-:W-:Y:S02]  /*00e0*/  IMAD R3, R30, UR5, R0 ;  /* 0x000000051e037c24 */ /* 0x002fe4000f8e0200 */
[----:B-----5:R-:W-:Y:S02]  /*00f0*/  IMAD R28, R28, UR6, RZ ;  /* 0x000000061c1c7c24 */ /* 0x020fe4000f8e02ff */
[----:B--2---:R-:W-:Y:S05]  /*0100*/  @!P0 BRA `(.L_x_1) ;  /* 0x0000000000348947 */ /* 0x004fea0003800000 */
[----:B------:R-:W-:-:S04]  /*0110*/  VIMNMX.U32 R4, PT, PT, R0, R2, !PT ;  /* 0x0000000200047248 */ /* 0x000fc80007fe0000 */
[----:B------:R-:W-:-:S13]  /*0120*/  ISETP.GT.U32.AND P0, PT, R4, 0x4, PT ;  /* 0x000000040400780c */ /* 0x000fda0003f04070 */
[----:B------:R-:W-:Y:S05]  /*0130*/  @P0 BRA `(.L_x_2) ;  /* 0x0000000000d80947 */ /* 0x000fea0003800000 */
[----:B------:R-:W0:Y:S01]  /*0140*/  LDC.64 R4, c[0x0][0x390] ;  /* 0x0000e400ff047b82 */ /* 0x000e220000000a00 */
[----:B------:R-:W-:-:S04]  /*0150*/  IMAD R7, R0, 0x5, R2 ;  /* 0x0000000500077824 */ /* 0x000fc800078e0202 */
[----:B0-----:R-:W-:-:S06]  /*0160*/  IMAD.WIDE.U32 R4, R7, 0x8, R4 ;  /* 0x0000000807047825 */ /* 0x001fcc00078e0004 */
[----:B------:R-:W2:Y:S01]  /*0170*/  LDG.E.64 R4, desc[UR8][R4.64] ;  /* 0x0000000804047981 */ /* 0x000ea2000c1e1b00 */
[----:B------:R-:W0:Y:S01]  /*0180*/  S2UR UR6, SR_CgaCtaId ;  /* 0x00000000000679c3 */ /* 0x000e220000008800 */
[----:B------:R-:W-:Y:S02]  /*0190*/  UMOV UR5, 0x400 ;  /* 0x0000040000057882 */ /* 0x000fe40000000000 */
[----:B0-----:R-:W-:-:S06]  /*01a0*/  ULEA UR5, UR6, UR5, 0x18 ;  /* 0x0000000506057291 */ /* 0x001fcc000f8ec0ff */
[----:B------:R-:W-:-:S05]  /*01b0*/  LEA R7, R7, UR5, 0x3 ;  /* 0x0000000507077c11 */ /* 0x000fca000f8e18ff */
[----:B--2---:R1:W-:Y:S01]  /*01c0*/  STS.64 [R7], R4 ;  /* 0x0000000407007388 */ /* 0x0043e20000000a00 */
[----:B------:R-:W-:Y:S05]  /*01d0*/  BRA `(.L_x_2) ;  /* 0x0000000000b07947 */ /* 0x000fea0003800000 */
.L_x_1:
[----:B------:R-:W-:-:S13]  /*01e0*/  LOP3.LUT P0, RZ, R0, R2, RZ, 0xfc, !PT ;  /* 0x0000000200ff7212 */ /* 0x000fda000780fcff */
[----:B------:R-:W-:Y:S05]  /*01f0*/  @P0 BRA `(.L_x_2) ;  /* 0x0000000000a80947 */ /* 0x000fea0003800000 */
[----:B------:R-:W0:Y:S02]  /*0200*/  LDC.64 R32, c[0x0][0x390] ;  /* 0x0000e400ff207b82 */ /* 0x000e240000000a00 */
[----:B0-----:R-:W2:Y:S04]  /*0210*/  LDG.E.64 R4, desc[UR8][R32.64] ;  /* 0x0000000820047981 */ /* 0x001ea8000c1e1b00 */
[----:B------:R-:W2:Y:S04]  /*0220*/  LDG.E.64 R6, desc[UR8][R32.64+0x8] ;  /* 0x0000080820067981 */ /* 0x000ea8000c1e1b00 */
[----:B------:R-:W3:Y:S04]  /*0230*/  LDG.E.64 R8, desc[UR8][R32.64+0x10] ;  /* 0x0000100820087981 */ /* 0x000ee8000c1e1b00 */
[----:B------:R-:W3:Y:S04]  /*0240*/  LDG.E.64 R10, desc[UR8][R32.64+0x18] ;  /* 0x00001808200a7981 */ /* 0x000ee8000c1e1b00 */
[----:B------:R-:W4:Y:S04]  /*0250*/  LDG.E.64 R12, desc[UR8][R32.64+0x20] ;  /* 0x00002008200c7981 */ /* 0x000f28000c1e1b00 */
[----:B------:R-:W4:Y:S04]  /*0260*/  LDG.E.64 R14, desc[UR8][R32.64+0x28] ;  /* 0x00002808200e7981 */ /* 0x000f28000c1e1b00 */
[----:B------:R-:W5:Y:S04]  /*0270*/  LDG.E.64 R16, desc[UR8][R32.64+0x30] ;  /* 0x0000300820107981 */ /* 0x000f68000c1e1b00 */
[----:B------:R-:W5:Y:S04]  /*0280*/  LDG.E.64 R18, desc[UR8][R32.64+0x38] ;  /* 0x0000380820127981 */ /* 0x000f68000c1e1b00 */
[----:B------:R-:W5:Y:S04]  /*0290*/  LDG.E.64 R20, desc[UR8][R32.64+0x40] ;  /* 0x0000400820147981 */ /* 0x000f68000c1e1b00 */
[----:B------:R-:W5:Y:S04]  /*02a0*/  LDG.E.64 R22, desc[UR8][R32.64+0x48] ;  /* 0x0000480820167981 */ /* 0x000f68000c1e1b00 */
[----:B------:R-:W5:Y:S04]  /*02b0*/  LDG.E.64 R24, desc[UR8][R32.64+0x50] ;  /* 0x0000500820187981 */ /* 0x000f68000c1e1b00 */
[----:B------:R-:W5:Y:S01]  /*02c0*/  LDG.E.64 R26, desc[UR8][R32.64+0x58] ;  /* 0x00005808201a7981 */ /* 0x000f62000c1e1b00 */
[----:B------:R-:W0:Y:S01]  /*02d0*/  S2UR UR6, SR_CgaCtaId ;  /* 0x00000000000679c3 */ /* 0x000e220000008800 */
[----:B------:R-:W-:-:S02]  /*02e0*/  UMOV UR5, 0x400 ;  /* 0x0000040000057882 */ /* 0x000fc40000000000 */
[----:B------:R-:W5:Y:S01]  /*02f0*/  LDG.E.64 R34, desc[UR8][R32.64+0xc0] ;  /* 0x0000c00820227981 */ /* 0x000f62000c1e1b00 */
[----:B0-----:R-:W-:-:S09]  /*0300*/  ULEA UR5, UR6, UR5, 0x18 ;  /* 0x0000000506057291 */ /* 0x001fd2000f8ec0ff */
[----:B--2---:R0:W-:Y:S04]  /*0310*/  STS.128 [UR5], R4 ;  /* 0x00000004ff007988 */ /* 0x0041e80008000c05 */
[----:B---3--:R1:W-:Y:S04]  /*0320*/  STS.128 [UR5+0x10], R8 ;  /* 0x00001008ff007988 */ /* 0x0083e80008000c05 */
[----:B0-----:R-:W2:Y:S04]  /*0330*/  LDG.E.64 R4, desc[UR8][R32.64+0x60] ;  /* 0x0000600820047981 */ /* 0x001ea8000c1e1b00 */
[----:B----4-:R0:W-:Y:S04]  /*0340*/  STS.128 [UR5+0x20], R12 ;  /* 0x0000200cff007988 */ /* 0x0101e80008000c05 */
[----:B------:R-:W2:Y:S04]  /*0350*/  LDG.E.64 R6, desc[UR8][R32.64+0x68] ;  /* 0x0000680820067981 */ /* 0x000ea8000c1e1b00 */
[----:B-----5:R3:W-:Y:S04]  /*0360*/  STS.128 [UR5+0x30], R16 ;  /* 0x00003010ff007988 */ /* 0x0207e80008000c05 */
[----:B-1----:R-:W4:Y:S04]  /*0370*/  LDG.E.64 R8, desc[UR8][R32.64+0x70] ;  /* 0x0000700820087981 */ /* 0x002f28000c1e1b00 */
[----:B------:R1:W-:Y:S04]  /*0380*/  STS.128 [UR5+0x40], R20 ;  /* 0x00004014ff007988 */ /* 0x0003e80008000c05 */
[----:B------:R-:W4:Y:S04]  /*0390*/  LDG.E.64 R10, desc[UR8][R32.64+0x78] ;  /* 0x00007808200a7981 */ /* 0x000f28000c1e1b00 */
[----:B------:R5:W-:Y:S04]  /*03a0*/  STS.128 [UR5+0x50], R24 ;  /* 0x00005018ff007988 */ /* 0x000be80008000c05 */
[----:B0-----:R-:W4:Y:S04]  /*03b0*/  LDG.E.64 R12, desc[UR8][R32.64+0x80] ;  /* 0x00008008200c7981 */ /* 0x001f28000c1e1b00 */
[----:B------:R-:W4:Y:S04]  /*03c0*/  LDG.E.64 R14, desc[UR8][R32.64+0x88] ;  /* 0x00008808200e7981 */ /* 0x000f28000c1e1b00 */
[----:B---3--:R-:W3:Y:S04]  /*03d0*/  LDG.E.64 R16, desc[UR8][R32.64+0x90] ;  /* 0x0000900820107981 */ /* 0x008ee8000c1e1b00 */
[----:B------:R-:W3:Y:S04]  /*03e0*/  LDG.E.64 R18, desc[UR8][R32.64+0x98] ;  /* 0x0000980820127981 */ /* 0x000ee8000c1e1b00 */
[----:B-1----:R-:W3:Y:S04]  /*03f0*/  LDG.E.64 R20, desc[UR8][R32.64+0xa0] ;  /* 0x0000a00820147981 */ /* 0x002ee8000c1e1b00 */
[----:B------:R-:W3:Y:S04]  /*0400*/  LDG.E.64 R22, desc[UR8][R32.64+0xa8] ;  /* 0x0000a80820167981 */ /* 0x000ee8000c1e1b00 */
[----:B-----5:R-:W5:Y:S04]  /*0410*/  LDG.E.64 R24, desc[UR8][R32.64+0xb0] ;  /* 0x0000b00820187981 */ /* 0x020f68000c1e1b00 */
[----:B------:R-:W5:Y:S04]  /*0420*/  LDG.E.64 R26, desc[UR8][R32.64+0xb8] ;  /* 0x0000b808201a7981 */ /* 0x000f68000c1e1b00 */
[----:B------:R0:W-:Y:S04]  /*0430*/  STS.64 [UR5+0xc0], R34 ;  /* 0x0000c022ff007988 */ /* 0x0001e80008000a05 */
[----:B--2---:R0:W-:Y:S04]  /*0440*/  STS.128 [UR5+0x60], R4 ;  /* 0x00006004ff007988 */ /* 0x0041e80008000c05 */
[----:B----4-:R0:W-:Y:S04]  /*0450*/  STS.128 [UR5+0x70], R8 ;  /* 0x00007008ff007988 */ /* 0x0101e80008000c05 */
[----:B------:R0:W-:Y:S04]  /*0460*/  STS.128 [UR5+0x80], R12 ;  /* 0x0000800cff007988 */ /* 0x0001e80008000c05 */
[----:B---3--:R0:W-:Y:S04]  /*0470*/  STS.128 [UR5+0x90], R16 ;  /* 0x00009010ff007988 */ /* 0x0081e80008000c05 */
[----:B------:R0:W-:Y:S04]  /*0480*/  STS.128 [UR5+0xa0], R20 ;  /* 0x0000a014ff007988 */ /* 0x0001e80008000c05 */
[----:B-----5:R0:W-:Y:S02]  /*0490*/  STS.128 [UR5+0xb0], R24 ;  /* 0x0000b018ff007988 */ /* 0x0201e40008000c05 */
.L_x_2:
[----:B------:R-:W-:Y:S05]  /*04a0*/  BSYNC.RECONVERGENT B0 ;  /* 0x0000000000007941 */ /* 0x000fea0003800200 */
.L_x_0:
[----:B0-----:R-:W0:Y:S02]  /*04b0*/  LDC R21, c[0x0][0x398] ;  /* 0x0000e600ff157b82 */ /* 0x001e240000000800 */
[----:B0-----:R-:W-:-:S06]  /*04c0*/  VIADD R23, R21, 0x2 ;  /* 0x0000000215177836 */ /* 0x001fcc0000000000 */
[----:B------:R-:W-:Y:S01]  /*04d0*/  BAR.SYNC.DEFER_BLOCKING 0x0 ;  /* 0x0000000000007b1d */ /* 0x000fe20000010000 */
[----:B------:R-:W-:-:S13]  /*04e0*/  ISETP.GE.AND P0, PT, R3, R23, PT ;  /* 0x000000170300720c */ /* 0x000fda0003f06270 */
[----:B------:R-:W-:Y:S05]  /*04f0*/  @P0 EXIT ;  /* 0x000000000000094d */ /* 0x000fea0003800000 */
[----:B------:R-:W0:Y:S01]  /*0500*/  S2UR UR6, SR_CgaCtaId ;  /* 0x00000000000679c3 */ /* 0x000e220000008800 */
[----:B------:R-:W2:Y:S01]  /*0510*/  LDCU UR7, c[0x0][0x370] ;  /* 0x00006e00ff0777ac */ /* 0x000ea20008000800 */
[--C-:B------:R-:W-:Y:S01]  /*0520*/  IMAD R22, R0, 0x24, R2.reuse ;  /* 0x0000002400167824 */ /* 0x100fe200078e0202 */
[----:B------:R-:W-:Y:S01]  /*0530*/  IADD3 R21, PT, PT, R21, UR4, R2 ;  /* 0x0000000415157c10 */ /* 0x000fe2000fffe002 */
[----:B------:R-:W-:Y:S02]  /*0540*/  UMOV UR5, 0x400 ;  /* 0x0000040000057882 */ /* 0x000fe40000000000 */
[----:B------:R-:W-:Y:S01]  /*0550*/  UIADD3 UR5, UPT, UPT, UR5, 0xc8, URZ ;  /* 0x000000c805057890 */ /* 0x000fe2000fffe0ff */
[----:B--2---:R-:W-:-:S03]  /*0560*/  IMAD R20, R30, UR7, RZ ;  /* 0x000000071e147c24 */ /* 0x004fc6000f8e02ff */
[----:B0-----:R-:W-:-:S06]  /*0570*/  ULEA UR5, UR6, UR5, 0x18 ;  /* 0x0000000506057291 */ /* 0x001fcc000f8ec0ff */
[----:B------:R-:W-:-:S07]  /*0580*/  LEA R22, R22, UR5, 0x2 ;  /* 0x0000000516167c11 */ /* 0x000fce000f8e10ff */
.L_x_13:
[----:B------:R-:W-:-:S13]  /*0590*/  ISETP.GE.AND P0, PT, R29, R23, PT ;  /* 0x000000171d00720c */ /* 0x000fda0003f06270 */
[----:B-12---:R-:W-:Y:S05]  /*05a0*/  @P0 BRA `(.L_x_3) ;  /* 0x0000001400e00947 */ /* 0x006fea0003800000 */
[----:B------:R-:W0:Y:S01]  /*05b0*/  LDC R10, c[0x0][0x398] ;  /* 0x0000e600ff0a7b82 */ /* 0x000e220000000800 */
[----:B------:R-:W2:Y:S01]  /*05c0*/  LDCU.64 UR4, c[0x0][0x380] ;  /* 0x00007000ff0477ac */ /* 0x000ea20008000a00 */
[----:B------:R-:W-:Y:S02]  /*05d0*/  VIADD R19, R29, 0x20 ;  /* 0x000000201d137836 */ /* 0x000fe40000000000 */
[----:B------:R-:W-:Y:S01]  /*05e0*/  IMAD.MOV.U32 R16, RZ, RZ, R21 ;  /* 0x000000ffff107224 */ /* 0x000fe200078e0015 */
[----:B0-----:R-:W-:Y:S01]  /*05f0*/  IABS R18, R10 ;  /* 0x0000000a00127213 */ /* 0x001fe20000000000 */
[----:B------:R-:W-:-:S03]  /*0600*/  IMAD.IADD R8, R3, 0x1, R10 ;  /* 0x0000000103087824 */ /* 0x000fc600078e020a */
[----:B------:R-:W0:Y:S02]  /*0610*/  I2F.RP R6, R18 ;  /* 0x0000001200067306 */ /* 0x000e240000209400 */
[----:B-1----:R-:W-:Y:S02]  /*0620*/  IABS R7, R8 ;  /* 0x0000000800077213 */ /* 0x002fe40000000000 */
[----:B------:R-:W-:-:S04]  /*0630*/  ISETP.GE.AND P2, PT, R8, RZ, PT ;  /* 0x000000ff0800720c */ /* 0x000fc80003f46270 */
[----:B0-----:R-:W0:Y:S02]  /*0640*/  MUFU.RCP R6, R6 ;  /* 0x0000000600067308 */ /* 0x001e240000001000 */
[----:B0-----:R-:W-:-:S06]  /*0650*/  VIADD R4, R6, 0xffffffe ;  /* 0x0ffffffe06047836 */ /* 0x001fcc0000000000 */
[----:B------:R0:W1:Y:S02]  /*0660*/  F2I.FTZ.U32.TRUNC.NTZ R5, R4 ;  /* 0x0000000400057305 */ /* 0x000064000021f000 */
[----:B0-----:R-:W-:Y:S02]  /*0670*/  IMAD.MOV.U32 R4, RZ, RZ, RZ ;  /* 0x000000ffff047224 */ /* 0x001fe400078e00ff */
[----:B-1----:R-:W-:-:S04]  /*0680*/  IMAD.MOV R17, RZ, RZ, -R5 ;  /* 0x000000ffff117224 */ /* 0x002fc800078e0a05 */
[----:B------:R-:W-:-:S04]  /*0690*/  IMAD R17, R17, R18, RZ ;  /* 0x0000001211117224 */ /* 0x000fc800078e02ff */
[----:B------:R-:W-:-:S04]  /*06a0*/  IMAD.HI.U32 R17, R5, R17, R4 ;  /* 0x0000001105117227 */ /* 0x000fc800078e0004 */
[----:B------:R-:W-:Y:S02]  /*06b0*/  IMAD R4, R3, R10, RZ ;  /* 0x0000000a03047224 */ /* 0x000fe400078e02ff */
[----:B------:R-:W-:-:S04]  /*06c0*/  IMAD.HI.U32 R5, R17, R7, RZ ;  /* 0x0000000711057227 */ /* 0x000fc800078e00ff */
[----:B------:R-:W-:-:S04]  /*06d0*/  IMAD.MOV R5, RZ, RZ, -R5 ;  /* 0x000000ffff057224 */ /* 0x000fc800078e0a05 */
[----:B------:R-:W-:-:S05]  /*06e0*/  IMAD R5, R18, R5, R7 ;  /* 0x0000000512057224 */ /* 0x000fca00078e0207 */
[----:B------:R-:W-:-:S13]  /*06f0*/  ISETP.GT.U32.AND P0, PT, R18, R5, PT ;  /* 0x000000051200720c */ /* 0x000fda0003f04070 */
[----:B------:R-:W-:Y:S01]  /*0700*/  @!P0 IMAD.IADD R5, R5, 0x1, -R18 ;  /* 0x0000000105058824 */ /* 0x000fe200078e0a12 */
[----:B------:R-:W-:-:S04]  /*0710*/  ISETP.NE.AND P0, PT, R10, RZ, PT ;  /* 0x000000ff0a00720c */ /* 0x000fc80003f05270 */
[----:B------:R-:W-:-:S13]  /*0720*/  ISETP.GT.U32.AND P1, PT, R18, R5, PT ;  /* 0x000000051200720c */ /* 0x000fda0003f24070 */
[----:B------:R-:W-:Y:S01]  /*0730*/  @!P1 IMAD.IADD R5, R5, 0x1, -R18 ;  /* 0x0000000105059824 */ /* 0x000fe200078e0a12 */
[----:B------:R-:W-:-:S03]  /*0740*/  IADD3 R25, P1, PT, R29, R4, RZ ;  /* 0x000000041d197210 */ /* 0x000fc60007f3e0ff */
[----:B------:R-:W-:Y:S01]  /*0750*/  @!P2 IMAD.MOV R5, RZ, RZ, -R5 ;  /* 0x000000ffff05a224 */ /* 0x000fe200078e0a05 */
[-C--:B------:R-:W-:Y:S02]  /*0760*/  @!P0 LOP3.LUT R5, RZ, R10.reuse, RZ, 0x33, !PT ;  /* 0x0000000aff058212 */ /* 0x080fe400078e33ff */
[----:B------:R-:W-:Y:S02]  /*0770*/  LEA.HI.X.SX32 R4, R4, RZ, 0x1, P1 ;  /* 0x000000ff04047211 */ /* 0x000fe400008f0eff */
[----:B--2---:R-:W-:Y:S01]  /*0780*/  LEA R24, P0, R25, UR4, 0x2 ;  /* 0x0000000419187c11 */ /* 0x004fe2000f8010ff */
[----:B------:R-:W-:Y:S01]  /*0790*/  IMAD R7, R5, R10, RZ ;  /* 0x0000000a05077224 */ /* 0x000fe200078e02ff */
[C---:B------:R-:W-:Y:S02]  /*07a0*/  IADD3 R5, PT, PT, R8.reuse, -0x2, RZ ;  /* 0xfffffffe08057810 */ /* 0x040fe40007ffe0ff */
[----:B------:R-:W-:Y:S01]  /*07b0*/  LEA.HI.X R25, R25, UR5, R4, 0x2, P0 ;  /* 0x0000000519197c11 */ /* 0x000fe200080f1404 */
[----:B------:R-:W-:Y:S01]  /*07c0*/  VIADD R4, R8, 0x20 ;  /* 0x0000002008047836 */ /* 0x000fe20000000000 */
[----:B------:R-:W-:-:S07]  /*07d0*/  SHF.R.S32.HI R6, RZ, 0x1f, R7 ;  /* 0x0000001fff067819 */ /* 0x000fce0000011407 */
.L_x_12:
[----:B------:R-:W0:Y:S01]  /*07e0*/  LDC R26, c[0x0][0x398] ;  /* 0x0000e600ff1a7b82 */ /* 0x000e220000000800 */
[----:B-12---:R-:W-:Y:S02]  /*07f0*/  IABS R11, R16 ;  /* 0x00000010000b7213 */ /* 0x006fe40000000000 */
[----:B------:R-:W-:-:S03]  /*0800*/  ISETP.GE.AND P1, PT, R16, RZ, PT ;  /* 0x000000ff1000720c */ /* 0x000fc60003f26270 */
[----:B------:R-:W-:-:S04]  /*0810*/  IMAD.HI.U32 R8, R17, R11, RZ ;  /* 0x0000000b11087227 */ /* 0x000fc800078e00ff */
[----:B------:R-:W-:Y:S01]  /*0820*/  IMAD.MOV R8, RZ, RZ, -R8 ;  /* 0x000000ffff087224 */ /* 0x000fe200078e0a08 */
[-C--:B0-----:R-:W-:Y:S02]  /*0830*/  IABS R14, R26.reuse ;  /* 0x0000001a000e7213 */ /* 0x081fe40000000000 */
[----:B------:R-:W-:-:S03]  /*0840*/  LOP3.LUT R15, RZ, R26, RZ, 0x33, !PT ;  /* 0x0000001aff0f7212 */ /* 0x000fc600078e33ff */
[----:B------:R-:W-:Y:S02]  /*0850*/  IMAD R11, R14, R8, R11 ;  /* 0x000000080e0b7224 */ /* 0x000fe400078e020b */
[----:B------:R-:W0:Y:S03]  /*0860*/  LDC.64 R8, c[0x0][0x388] ;  /* 0x0000e200ff087b82 */ /* 0x000e260000000a00 */
[----:B------:R-:W-:-:S13]  /*0870*/  ISETP.GT.U32.AND P0, PT, R18, R11, PT ;  /* 0x0000000b1200720c */ /* 0x000fda0003f04070 */
[----:B------:R-:W-:-:S05]  /*0880*/  @!P0 IMAD.IADD R11, R11, 0x1, -R14 ;  /* 0x000000010b0b8824 */ /* 0x000fca00078e0a0e */
[----:B------:R-:W-:-:S13]  /*0890*/  ISETP.GT.U32.AND P0, PT, R18, R11, PT ;  /* 0x0000000b1200720c */ /* 0x000fda0003f04070 */
[----:B------:R-:W-:Y:S01]  /*08a0*/  @!P0 IMAD.IADD R11, R11, 0x1, -R14 ;  /* 0x000000010b0b8824 */ /* 0x000fe200078e0a0e */
[----:B------:R-:W-:-:S03]  /*08b0*/  ISETP.NE.AND P0, PT, R26, RZ, PT ;  /* 0x000000ff1a00720c */ /* 0x000fc60003f05270 */
[----:B------:R-:W-:-:S05]  /*08c0*/  @!P1 IMAD.MOV R11, RZ, RZ, -R11 ;  /* 0x000000ffff0b9224 */ /* 0x000fca00078e0a0b */
[----:B------:R-:W-:-:S04]  /*08d0*/  SEL R30, R15, R11, !P0 ;  /* 0x0000000b0f1e7207 */ /* 0x000fc80004000000 */
[----:B------:R-:W-:Y:S02]  /*08e0*/  SHF.R.S32.HI R27, RZ, 0x1f, R30 ;  /* 0x0000001fff1b7819 */ /* 0x000fe4000001141e */
[----:B------:R-:W-:-:S05]  /*08f0*/  IADD3 R11, P1, PT, R7, R30, RZ ;  /* 0x0000001e070b7210 */ /* 0x000fca0007f3e0ff */
[----:B------:R-:W-:Y:S01]  /*0900*/  IMAD.X R12, R6, 0x1, R27, P1 ;  /* 0x00000001060c7824 */ /* 0x000fe200008e061b */
[----:B0-----:R-:W-:-:S04]  /*0910*/  LEA R10, P1, R11, R8, 0x2 ;  /* 0x000000080b0a7211 */ /* 0x001fc800078210ff */
[----:B------:R-:W-:-:S06]  /*0920*/  LEA.HI.X R11, R11, R9, R12, 0x2, P1 ;  /* 0x000000090b0b7211 */ /* 0x000fcc00008f140c */
[----:B------:R-:W2:Y:S01]  /*0930*/  LDG.E R11, desc[UR8][R10.64] ;  /* 0x000000080a0b7981 */ /* 0x000ea2000c1e1900 */
[----:B------:R-:W-:Y:S01]  /*0940*/  ISETP.GT.U32.AND P3, PT, R2, 0x1, PT ;  /* 0x000000010200780c */ /* 0x000fe20003f64070 */
[----:B------:R-:W-:Y:S05]  /*0950*/  WARPSYNC.ALL ;  /* 0x0000000000007948 */ /* 0x000fea0003800000 */
[----:B------:R-:W-:Y:S01]  /*0960*/  BSSY.RECONVERGENT B0, `(.L_x_4) ;  /* 0x0000033000007945 */ /* 0x000fe20003800200 */
[C---:B------:R-:W-:Y:S02]  /*0970*/  ISETP.GT.U32.AND P1, PT, R0.reuse, 0x1, PT ;  /* 0x000000010000780c */ /* 0x040fe40003f24070 */
[----:B------:R-:W-:Y:S01]  /*0980*/  LOP3.LUT P2, RZ, R0, 0x3fe, R2, 0xc8, !PT ;  /* 0x000003fe00ff7812 */ /* 0x000fe2000784c802 */
[----:B--2---:R0:W-:Y:S01]  /*0990*/  STS [R22+0x128], R11 ;  /* 0x0001280b16007388 */ /* 0x0041e20000000800 */
[----:B------:R-:W-:Y:S06]  /*09a0*/  BAR.SYNC.DEFER_BLOCKING 0x0 ;  /* 0x0000000000007b1d */ /* 0x000fec0000010000 */
[----:B------:R-:W-:Y:S05]  /*09b0*/  @P3 BRA `(.L_x_5) ;  /* 0x0000000000b43947 */ /* 0x000fea0003800000 */
[----:B------:R-:W1:Y:S01]  /*09c0*/  I2F.RP R18, R14 ;  /* 0x0000000e00127306 */ /* 0x000e620000209400 */
[C---:B------:R-:W-:Y:S02]  /*09d0*/  VIADD R12, R16.reuse, 0xfffffffe ;  /* 0xfffffffe100c7836 */ /* 0x040fe40000000000 */
[----:B------:R-:W-:-:S05]  /*09e0*/  VIADD R13, R16, 0x20 ;  /* 0x00000020100d7836 */ /* 0x000fca0000000000 */
[----:B------:R-:W-:Y:S02]  /*09f0*/  IABS R32, R13 ;  /* 0x0000000d00207213 */ /* 0x000fe40000000000 */
[----:B------:R-:W-:Y:S01]  /*0a00*/  ISETP.GE.AND P6, PT, R13, RZ, PT ;  /* 0x000000ff0d00720c */ /* 0x000fe20003fc6270 */
[----:B-1----:R-:W1:Y:S02]  /*0a10*/  MUFU.RCP R18, R18 ;  /* 0x0000001200127308 */ /* 0x002e640000001000 */
[----:B-1----:R-:W-:Y:S01]  /*0a20*/  VIADD R10, R18, 0xffffffe ;  /* 0x0ffffffe120a7836 */ /* 0x002fe20000000000 */
[----:B------:R-:W-:-:S05]  /*0a30*/  IABS R18, R12 ;  /* 0x0000000c00127213 */ /* 0x000fca0000000000 */
[----:B0-----:R0:W1:Y:S02]  /*0a40*/  F2I.FTZ.U32.TRUNC.NTZ R11, R10 ;  /* 0x0000000a000b7305 */ /* 0x001064000021f000 */
[----:B0-----:R-:W-:Y:S02]  /*0a50*/  HFMA2 R10, -RZ, RZ, 0, 0 ;  /* 0x00000000ff0a7431 */ /* 0x001fe400000001ff */
[----:B-1----:R-:W-:-:S04]  /*0a60*/  IMAD.MOV R17, RZ, RZ, -R11 ;  /* 0x000000ffff117224 */ /* 0x002fc800078e0a0b */
[----:B------:R-:W-:-:S04]  /*0a70*/  IMAD R17, R17, R14, RZ ;  /* 0x0000000e11117224 */ /* 0x000fc800078e02ff */
[----:B------:R-:W-:-:S06]  /*0a80*/  IMAD.HI.U32 R17, R11, R17, R10 ;  /* 0x000000110b117227 */ /* 0x000fcc00078e000a */
[----:B------:R-:W-:-:S04]  /*0a90*/  IMAD.HI.U32 R10, R17, R18, RZ ;  /* 0x00000012110a7227 */ /* 0x000fc800078e00ff */
[----:B------:R-:W-:-:S04]  /*0aa0*/  IMAD.HI.U32 R11, R17, R32, RZ ;  /* 0x00000020110b7227 */ /* 0x000fc800078e00ff */
[----:B------:R-:W-:Y:S02]  /*0ab0*/  IMAD.MOV R31, RZ, RZ, -R10 ;  /* 0x000000ffff1f7224 */ /* 0x000fe400078e0a0a */
[----:B------:R-:W-:Y:S02]  /*0ac0*/  IMAD.MOV R33, RZ, RZ, -R11 ;  /* 0x000000ffff217224 */ /* 0x000fe400078e0a0b */
[C---:B------:R-:W-:Y:S02]  /*0ad0*/  IMAD R11, R14.reuse, R31, R18 ;  /* 0x0000001f0e0b7224 */ /* 0x040fe400078e0212 */
[----:B------:R-:W-:Y:S02]  /*0ae0*/  IMAD.MOV.U32 R18, RZ, RZ, R14 ;  /* 0x000000ffff127224 */ /* 0x000fe400078e000e */
[----:B------:R-:W-:-:S03]  /*0af0*/  IMAD R31, R14, R33, R32 ;  /* 0x000000210e1f7224 */ /* 0x000fc600078e0220 */
[C---:B------:R-:W-:Y:S02]  /*0b00*/  ISETP.GT.U32.AND P3, PT, R18.reuse, R11, PT ;  /* 0x0000000b1200720c */ /* 0x040fe40003f64070 */
[----:B------:R-:W-:-:S11]  /*0b10*/  ISETP.GT.U32.AND P4, PT, R18, R31, PT ;  /* 0x0000001f1200720c */ /* 0x000fd60003f84070 */
[--C-:B------:R-:W-:Y:S02]  /*0b20*/  @!P3 IMAD.IADD R11, R11, 0x1, -R14.reuse ;  /* 0x000000010b0bb824 */ /* 0x100fe400078e0a0e */
[----:B------:R-:W-:Y:S01]  /*0b30*/  @!P4 IMAD.IADD R31, R31, 0x1, -R14 ;  /* 0x000000011f1fc824 */ /* 0x000fe200078e0a0e */
[----:B------:R-:W-:Y:S02]  /*0b40*/  ISETP.GE.AND P4, PT, R12, RZ, PT ;  /* 0x000000ff0c00720c */ /* 0x000fe40003f86270 */
[C---:B------:R-:W-:Y:S02]  /*0b50*/  ISETP.GT.U32.AND P3, PT, R18.reuse, R11, PT ;  /* 0x0000000b1200720c */ /* 0x040fe40003f64070 */
[----:B------:R-:W-:-:S11]  /*0b60*/  ISETP.GT.U32.AND P5, PT, R18, R31, PT ;  /* 0x0000001f1200720c */ /* 0x000fd60003fa4070 */
[--C-:B------:R-:W-:Y:S02]  /*0b70*/  @!P3 IMAD.IADD R11, R11, 0x1, -R14.reuse ;  /* 0x000000010b0bb824 */ /* 0x100fe400078e0a0e */
[----:B------:R-:W-:Y:S02]  /*0b80*/  @!P5 IMAD.IADD R31, R31, 0x1, -R14 ;  /* 0x000000011f1fd824 */ /* 0x000fe400078e0a0e */
[----:B------:R-:W-:Y:S02]  /*0b90*/  @!P4 IMAD.MOV R11, RZ, RZ, -R11 ;  /* 0x000000ffff0bc224 */ /* 0x000fe400078e0a0b */
[----:B------:R-:W-:-:S03]  /*0ba0*/  @!P6 IMAD.MOV R31, RZ, RZ, -R31 ;  /* 0x000000ffff1fe224 */ /* 0x000fc600078e0a1f */
[C---:B------:R-:W-:Y:S02]  /*0bb0*/  SEL R11, R15.reuse, R11, !P0 ;  /* 0x0000000b0f0b7207 */ /* 0x040fe40004000000 */
[----:B------:R-:W-:Y:S02]  /*0bc0*/  SEL R31, R15, R31, !P0 ;  /* 0x0000001f0f1f7207 */ /* 0x000fe40004000000 */
[C---:B------:R-:W-:Y:S02]  /*0bd0*/  IADD3 R13, P3, PT, R7.reuse, R11, RZ ;  /* 0x0000000b070d7210 */ /* 0x040fe40007f7e0ff */
[----:B------:R-:W-:Y:S02]  /*0be0*/  IADD3 R32, P4, PT, R7, R31, RZ ;  /* 0x0000001f07207210 */ /* 0x000fe40007f9e0ff */
[-C--:B------:R-:W-:Y:S02]  /*0bf0*/  LEA.HI.X.SX32 R34, R11, R6.reuse, 0x1, P3 ;  /* 0x000000060b227211 */ /* 0x080fe400018f0eff */
[----:B------:R-:W-:-:S02]  /*0c00*/  LEA.HI.X.SX32 R31, R31, R6, 0x1, P4 ;  /* 0x000000061f1f7211 */ /* 0x000fc400020f0eff */
[CC--:B------:R-:W-:Y:S02]  /*0c10*/  LEA R12, P3, R13.reuse, R8.reuse, 0x2 ;  /* 0x000000080d0c7211 */ /* 0x0c0fe400078610ff */
[C---:B------:R-:W-:Y:S02]  /*0c20*/  LEA R10, P4, R32.reuse, R8, 0x2 ;  /* 0x00000008200a7211 */ /* 0x040fe400078810ff */
[-C--:B------:R-:W-:Y:S02]  /*0c30*/  LEA.HI.X R13, R13, R9.reuse, R34, 0x2, P3 ;  /* 0x000000090d0d7211 */ /* 0x080fe400018f1422 */
[----:B------:R-:W-:-:S04]  /*0c40*/  LEA.HI.X R11, R32, R9, R31, 0x2, P4 ;  /* 0x00000009200b7211 */ /* 0x000fc800020f141f */
[----:B------:R-:W2:Y:S04]  /*0c50*/  LDG.E R13, desc[UR8][R12.64] ;  /* 0x000000080c0d7981 */ /* 0x000ea8000c1e1900 */
[----:B------:R-:W3:Y:S04]  /*0c60*/  LDG.E R11, desc[UR8][R10.64] ;  /* 0x000000080a0b7981 */ /* 0x000ee8000c1e1900 */
[----:B--2---:R1:W-:Y:S04]  /*0c70*/  STS [R22+0x120], R13 ;  /* 0x0001200d16007388 */ /* 0x0043e80000000800 */
[----:B---3--:R1:W-:Y:S02]  /*0c80*/  STS [R22+0x148], R11 ;  /* 0x0001480b16007388 */ /* 0x0083e40000000800 */
.L_x_5:
[----:B------:R-:W-:Y:S05]  /*0c90*/  BSYNC.RECONVERGENT B0 ;  /* 0x0000000000007941 */ /* 0x000fea0003800200 */
.L_x_4:
[----:B------:R-:W-:Y:S04]  /*0ca0*/  BSSY.RECONVERGENT B0, `(.L_x_6) ;  /* 0x000002f000007945 */ /* 0x000fe80003800200 */
[----:B------:R-:W-:Y:S05]  /*0cb0*/  @P1 BRA `(.L_x_7) ;  /* 0x0000000000b41947 */ /* 0x000fea0003800000 */
[----:B-1----:R-:W1:Y:S01]  /*0cc0*/  I2F.RP R13, R14 ;  /* 0x0000000e000d7306 */ /* 0x002e620000209400 */
[----:B------:R-:W-:Y:S01]  /*0cd0*/  IMAD.MOV.U32 R10, RZ, RZ, RZ ;  /* 0x000000ffff0a7224 */ /* 0x000fe200078e00ff */
[----:B------:R-:W-:Y:S01]  /*0ce0*/  IABS R12, R5 ;  /* 0x00000005000c7213 */ /* 0x000fe20000000000 */
[----:B------:R-:W-:Y:S01]  /*0cf0*/  IMAD.MOV.U32 R18, RZ, RZ, R14 ;  /* 0x000000ffff127224 */ /* 0x000fe200078e000e */
[----:B------:R-:W-:Y:S02]  /*0d00*/  IABS R31, R4 ;  /* 0x00000004001f7213 */ /* 0x000fe40000000000 */
[----:B------:R-:W-:Y:S02]  /*0d10*/  ISETP.GE.AND P5, PT, R4, RZ, PT ;  /* 0x000000ff0400720c */ /* 0x000fe40003fa6270 */
[----:B-1----:R-:W0:Y:S02]  /*0d20*/  MUFU.RCP R13, R13 ;  /* 0x0000000d000d7308 */ /* 0x002e240000001000 */
[----:B0-----:R-:W-:-:S06]  /*0d30*/  VIADD R11, R13, 0xffffffe ;  /* 0x0ffffffe0d0b7836 */ /* 0x001fcc0000000000 */
[----:B------:R-:W0:Y:S02]  /*0d40*/  F2I.FTZ.U32.TRUNC.NTZ R11, R11 ;  /* 0x0000000b000b7305 */ /* 0x000e24000021f000 */
[----:B0-----:R-:W-:-:S05]  /*0d50*/  IADD3 R17, PT, PT, RZ, -R11, RZ ;  /* 0x8000000bff117210 */ /* 0x001fca0007ffe0ff */
[----:B------:R-:W-:-:S04]  /*0d60*/  IMAD R17, R17, R14, RZ ;  /* 0x0000000e11117224 */ /* 0x000fc800078e02ff */
[----:B------:R-:W-:-:S06]  /*0d70*/  IMAD.HI.U32 R17, R11, R17, R10 ;  /* 0x000000110b117227 */ /* 0x000fcc00078e000a */
[----:B------:R-:W-:-:S04]  /*0d80*/  IMAD.HI.U32 R10, R17, R12, RZ ;  /* 0x0000000c110a7227 */ /* 0x000fc800078e00ff */
[----:B------:R-:W-:-:S04]  /*0d90*/  IMAD.HI.U32 R11, R17, R31, RZ ;  /* 0x0000001f110b7227 */ /* 0x000fc800078e00ff */
[----:B------:R-:W-:Y:S02]  /*0da0*/  IMAD.MOV R13, RZ, RZ, -R10 ;  /* 0x000000ffff0d7224 */ /* 0x000fe400078e0a0a */
[----:B------:R-:W-:Y:S02]  /*0db0*/  IMAD.MOV R10, RZ, RZ, -R11 ;  /* 0x000000ffff0a7224 */ /* 0x000fe400078e0a0b */
[C---:B------:R-:W-:Y:S02]  /*0dc0*/  IMAD R11, R14.reuse, R13, R12 ;  /* 0x0000000d0e0b7224 */ /* 0x040fe400078e020c */
        /* <DEDUP_REMOVED lines=13> */
[----:B------:R-:W-:-:S03]  /*0ea0*/  SEL R13, R15, R13, !P0 ;  /* 0x0000000d0f0d7207 */ /* 0x000fc60004000000 */
[-C--:B------:R-:W-:Y:S02]  /*0eb0*/  IMAD R11, R11, R26.reuse, RZ ;  /* 0x0000001a0b0b7224 */ /* 0x080fe400078e02ff */
[----:B------:R-:W-:-:S03]  /*0ec0*/  IMAD R13, R13, R26, RZ ;  /* 0x0000001a0d0d7224 */ /* 0x000fc600078e02ff */
[C---:B------:R-:W-:Y:S02]  /*0ed0*/  IADD3 R31, P1, PT, R30.reuse, R11, RZ ;  /* 0x0000000b1e1f7210 */ /* 0x040fe40007f3e0ff */
[----:B------:R-:W-:Y:S02]  /*0ee0*/  IADD3 R30, P3, PT, R30, R13, RZ ;  /* 0x0000000d1e1e7210 */ /* 0x000fe40007f7e0ff */
[-C--:B------:R-:W-:Y:S02]  /*0ef0*/  LEA.HI.X.SX32 R32, R11, R27.reuse, 0x1, P1 ;  /* 0x0000001b0b207211 */ /* 0x080fe400008f0eff */
[----:B------:R-:W-:Y:S02]  /*0f00*/  LEA.HI.X.SX32 R27, R13, R27, 0x1, P3 ;  /* 0x0000001b0d1b7211 */ /* 0x000fe400018f0eff */
[-C--:B------:R-:W-:Y:S02]  /*0f10*/  LEA R12, P1, R31, R8.reuse, 0x2 ;  /* 0x000000081f0c7211 */ /* 0x080fe400078210ff */
[----:B------:R-:W-:-:S02]  /*0f20*/  LEA R10, P3, R30, R8, 0x2 ;  /* 0x000000081e0a7211 */ /* 0x000fc400078610ff */
[-C--:B------:R-:W-:Y:S02]  /*0f30*/  LEA.HI.X R13, R31, R9.reuse, R32, 0x2, P1 ;  /* 0x000000091f0d7211 */ /* 0x080fe400008f1420 */
[----:B------:R-:W-:-:S04]  /*0f40*/  LEA.HI.X R11, R30, R9, R27, 0x2, P3 ;  /* 0x000000091e0b7211 */ /* 0x000fc800018f141b */
[----:B------:R-:W2:Y:S04]  /*0f50*/  LDG.E R13, desc[UR8][R12.64] ;  /* 0x000000080c0d7981 */ /* 0x000ea8000c1e1900 */
[----:B------:R-:W3:Y:S04]  /*0f60*/  LDG.E R11, desc[UR8][R10.64] ;  /* 0x000000080a0b7981 */ /* 0x000ee8000c1e1900 */
[----:B--2---:R2:W-:Y:S04]  /*0f70*/  STS [R22+0x8], R13 ;  /* 0x0000080d16007388 */ /* 0x0045e80000000800 */
[----:B---3--:R2:W-:Y:S02]  /*0f80*/  STS [R22+0x5a8], R11 ;  /* 0x0005a80b16007388 */ /* 0x0085e40000000800 */
.L_x_7:
[----:B------:R-:W-:Y:S05]  /*0f90*/  BSYNC.RECONVERGENT B0 ;  /* 0x0000000000007941 */ /* 0x000fea0003800200 */
.L_x_6:
[----:B------:R-:W-:Y:S04]  /*0fa0*/  BSSY.RECONVERGENT B0, `(.L_x_8) ;  /* 0x0000066000007945 */ /* 0x000fe80003800200 */
[----:B------:R-:W-:Y:S05]  /*0fb0*/  @P2 BRA `(.L_x_9) ;  /* 0x0000000400902947 */ /* 0x000fea0003800000 */
[----:B-12---:R-:W1:Y:S01]  /*0fc0*/  I2F.RP R13, R14 ;  /* 0x0000000e000d7306 */ /* 0x006e620000209400 */
[----:B------:R-:W-:Y:S01]  /*0fd0*/  VIADD R12, R16, 0x8 ;  /* 0x00000008100c7836 */ /* 0x000fe20000000000 */
[----:B------:R-:W-:Y:S01]  /*0fe0*/  IABS R27, R4 ;  /* 0x00000004001b7213 */ /* 0x000fe20000000000 */
[----:B------:R-:W-:Y:S01]  /*0ff0*/  IMAD.MOV.U32 R10, RZ, RZ, RZ ;  /* 0x000000ffff0a7224 */ /* 0x000fe200078e00ff */
[----:B------:R-:W-:Y:S02]  /*1000*/  IABS R32, R5 ;  /* 0x0000000500207213 */ /* 0x000fe40000000000 */
[----:B------:R-:W-:Y:S02]  /*1010*/  IABS R33, R19 ;  /* 0x0000001300217213 */ /* 0x000fe40000000000 */
[----:B-1----:R-:W0:Y:S02]  /*1020*/  MUFU.RCP R13, R13 ;  /* 0x0000000d000d7308 */ /* 0x002e240000001000 */
[----:B0-----:R-:W-:-:S02]  /*1030*/  IADD3 R11, PT, PT, R13, 0xffffffe, RZ ;  /* 0x0ffffffe0d0b7810 */ /* 0x001fc40007ffe0ff */
[----:B------:R-:W-:-:S04]  /*1040*/  IABS R13, R12 ;  /* 0x0000000c000d7213 */ /* 0x000fc80000000000 */
[----:B------:R-:W0:Y:S02]  /*1050*/  F2I.FTZ.U32.TRUNC.NTZ R11, R11 ;  /* 0x0000000b000b7305 */ /* 0x000e24000021f000 */
[----:B0-----:R-:W-:-:S04]  /*1060*/  IMAD.MOV R17, RZ, RZ, -R11 ;  /* 0x000000ffff117224 */ /* 0x001fc800078e0a0b */
[----:B------:R-:W-:-:S04]  /*1070*/  IMAD R17, R17, R14, RZ ;  /* 0x0000000e11117224 */ /* 0x000fc800078e02ff */
[----:B------:R-:W-:-:S04]  /*1080*/  IMAD.HI.U32 R17, R11, R17, R10 ;  /* 0x000000110b117227 */ /* 0x000fc800078e000a */
[----:B------:R-:W-:Y:S02]  /*1090*/  VIADD R10, R16, 0xfffffffe ;  /* 0xfffffffe100a7836 */ /* 0x000fe40000000000 */
[----:B------:R-:W-:-:S03]  /*10a0*/  IMAD.HI.U32 R11, R17, R13, RZ ;  /* 0x0000000d110b7227 */ /* 0x000fc600078e00ff */
[----:B------:R-:W-:Y:S01]  /*10b0*/  IABS R31, R10 ;  /* 0x0000000a001f7213 */ /* 0x000fe20000000000 */
[----:B------:R-:W-:-:S04]  /*10c0*/  IMAD.HI.U32 R30, R17, R27, RZ ;  /* 0x0000001b111e7227 */ /* 0x000fc800078e00ff */
[----:B------:R-:W-:Y:S02]  /*10d0*/  IMAD.MOV R18, RZ, RZ, -R11 ;  /* 0x000000ffff127224 */ /* 0x000fe400078e0a0b */
[----:B------:R-:W-:Y:S02]  /*10e0*/  IMAD.MOV.U32 R11, RZ, RZ, R31 ;  /* 0x000000ffff0b7224 */ /* 0x000fe400078e001f */
[----:B------:R-:W-:Y:S02]  /*10f0*/  IMAD.MOV R31, RZ, RZ, -R30 ;  /* 0x000000ffff1f7224 */ /* 0x000fe400078e0a1e */
[----:B------:R-:W-:Y:S02]  /*1100*/  IMAD R13, R14, R18, R13 ;  /* 0x000000120e0d7224 */ /* 0x000fe400078e020d */
[----:B------:R-:W-:Y:S02]  /*1110*/  IMAD.MOV.U32 R18, RZ, RZ, R32 ;  /* 0x000000ffff127224 */ /* 0x000fe400078e0020 */
[----:B------:R-:W-:-:S04]  /*1120*/  IMAD.HI.U32 R30, R17, R11, RZ ;  /* 0x0000000b111e7227 */ /* 0x000fc800078e00ff */
[----:B------:R-:W-:Y:S02]  /*1130*/  IMAD R27, R14, R31, R27 ;  /* 0x0000001f0e1b7224 */ /* 0x000fe400078e021b */
[----:B------:R-:W-:-:S04]  /*1140*/  IMAD.HI.U32 R31, R17, R18, RZ ;  /* 0x00000012111f7227 */ /* 0x000fc800078e00ff */
[----:B------:R-:W-:Y:S02]  /*1150*/  IMAD.MOV R32, RZ, RZ, -R30 ;  /* 0x000000ffff207224 */ /* 0x000fe400078e0a1e */
[----:B------:R-:W-:Y:S01]  /*1160*/  IMAD.MOV.U32 R30, RZ, RZ, R33 ;  /* 0x000000ffff1e7224 */ /* 0x000fe200078e0021 */
[----:B------:R-:W-:Y:S01]  /*1170*/  IADD3 R33, PT, PT, -R31, RZ, RZ ;  /* 0x000000ff1f217210 */ /* 0x000fe20007ffe1ff */
[----:B------:R-:W-:Y:S02]  /*1180*/  IMAD R11, R14, R32, R11 ;  /* 0x000000200e0b7224 */ /* 0x000fe400078e020b */
[----:B------:R-:W-:-:S04]  /*1190*/  IMAD.HI.U32 R31, R17, R30, RZ ;  /* 0x0000001e111f7227 */ /* 0x000fc800078e00ff */
[----:B------:R-:W-:Y:S02]  /*11a0*/  IMAD R33, R14, R33, R18 ;  /* 0x000000210e217224 */ /* 0x000fe400078e0212 */
[----:B------:R-:W-:Y:S02]  /*11b0*/  IMAD.MOV.U32 R18, RZ, RZ, R14 ;  /* 0x000000ffff127224 */ /* 0x000fe400078e000e */
[----:B------:R-:W-:-:S03]  /*11c0*/  IMAD.MOV R31, RZ, RZ, -R31 ;  /* 0x000000ffff1f7224 */ /* 0x000fc600078e0a1f */
[----:B------:R-:W-:Y:S01]  /*11d0*/  ISETP.GT.U32.AND P2, PT, R18, R13, PT ;  /* 0x0000000d1200720c */ /* 0x000fe20003f44070 */
[----:B------:R-:W-:Y:S01]  /*11e0*/  IMAD R31, R14, R31, R30 ;  /* 0x0000001f0e1f7224 */ /* 0x000fe200078e021e */
[C---:B------:R-:W-:Y:S02]  /*11f0*/  ISETP.GT.U32.AND P5, PT, R18.reuse, R27, PT ;  /* 0x0000001b1200720c */ /* 0x040fe40003fa4070 */
[C---:B------:R-:W-:Y:S02]  /*1200*/  ISETP.GT.U32.AND P3, PT, R18.reuse, R11, PT ;  /* 0x0000000b1200720c */ /* 0x040fe40003f64070 */
[C---:B------:R-:W-:Y:S02]  /*1210*/  ISETP.GT.U32.AND P4, PT, R18.reuse, R33, PT ;  /* 0x000000211200720c */ /* 0x040fe40003f84070 */
[----:B------:R-:W-:-:S05]  /*1220*/  ISETP.GT.U32.AND P1, PT, R18, R31, PT ;  /* 0x0000001f1200720c */ /* 0x000fca0003f24070 */
[--C-:B------:R-:W-:Y:S02]  /*1230*/  @!P2 IMAD.IADD R13, R13, 0x1, -R14.reuse ;  /* 0x000000010d0da824 */ /* 0x100fe400078e0a0e */
[--C-:B------:R-:W-:Y:S02]  /*1240*/  @!P5 IMAD.IADD R27, R27, 0x1, -R14.reuse ;  /* 0x000000011b1bd824 */ /* 0x100fe400078e0a0e */
[--C-:B------:R-:W-:Y:S01]  /*1250*/  @!P3 IMAD.IADD R11, R11, 0x1, -R14.reuse ;  /* 0x000000010b0bb824 */ /* 0x100fe200078e0a0e */
[C---:B------:R-:W-:Y:S01]  /*1260*/  ISETP.GT.U32.AND P3, PT, R18.reuse, R13, PT ;  /* 0x0000000d1200720c */ /* 0x040fe20003f64070 */
[--C-:B------:R-:W-:Y:S01]  /*1270*/  @!P4 IMAD.IADD R33, R33, 0x1, -R14.reuse ;  /* 0x000000012121c824 */ /* 0x100fe200078e0a0e */
[C---:B------:R-:W-:Y:S01]  /*1280*/  ISETP.GT.U32.AND P6, PT, R18.reuse, R27, PT ;  /* 0x0000001b1200720c */ /* 0x040fe20003fc4070 */
[----:B------:R-:W-:Y:S01]  /*1290*/  @!P1 IMAD.IADD R31, R31, 0x1, -R14 ;  /* 0x000000011f1f9824 */ /* 0x000fe200078e0a0e */
[C---:B------:R-:W-:Y:S02]  /*12a0*/  ISETP.GT.U32.AND P5, PT, R18.reuse, R11, PT ;  /* 0x0000000b1200720c */ /* 0x040fe40003fa4070 */
[----:B------:R-:W-:-:S02]  /*12b0*/  ISETP.GT.U32.AND P2, PT, R18, R33, PT ;  /* 0x000000211200720c */ /* 0x000fc40003f44070 */
[----:B------:R-:W-:Y:S02]  /*12c0*/  ISETP.GE.AND P4, PT, R4, RZ, PT ;  /* 0x000000ff0400720c */ /* 0x000fe40003f86270 */
[----:B------:R-:W-:-:S03]  /*12d0*/  ISETP.GT.U32.AND P1, PT, R18, R31, PT ;  /* 0x0000001f1200720c */ /* 0x000fc60003f24070 */
[--C-:B------:R-:W-:Y:S01]  /*12e0*/  @!P3 IMAD.IADD R13, R13, 0x1, -R14.reuse ;  /* 0x000000010d0db824 */ /* 0x100fe200078e0a0e */
[----:B------:R-:W-:Y:S01]  /*12f0*/  ISETP.GE.AND P3, PT, R5, RZ, PT ;  /* 0x000000ff0500720c */ /* 0x000fe20003f66270 */
[--C-:B------:R-:W-:Y:S01]  /*1300*/  @!P6 IMAD.IADD R27, R27, 0x1, -R14.reuse ;  /* 0x000000011b1be824 */ /* 0x100fe200078e0a0e */
[----:B------:R-:W-:Y:S01]  /*1310*/  ISETP.GE.AND P6, PT, R12, RZ, PT ;  /* 0x000000ff0c00720c */ /* 0x000fe20003fc6270 */
[--C-:B------:R-:W-:Y:S01]  /*1320*/  @!P5 IMAD.IADD R11, R11, 0x1, -R14.reuse ;  /* 0x000000010b0bd824 */ /* 0x100fe200078e0a0e */
[----:B------:R-:W-:Y:S02]  /*1330*/  ISETP.GE.AND P5, PT, R10, RZ, PT ;  /* 0x000000ff0a00720c */ /* 0x000fe40003fa6270 */
[----:B------:R-:W-:Y:S01]  /*1340*/  @!P2 IADD3 R33, PT, PT, R33, -R14, RZ ;  /* 0x8000000e2121a210 */ /* 0x000fe20007ffe0ff */
[----:B------:R-:W-:Y:S01]  /*1350*/  @!P4 IMAD.MOV R27, RZ, RZ, -R27 ;  /* 0x000000ffff1bc224 */ /* 0x000fe200078e0a1b */
[----:B------:R-:W-:Y:S01]  /*1360*/  ISETP.GE.AND P2, PT, R19, RZ, PT ;  /* 0x000000ff1300720c */ /* 0x000fe20003f46270 */
[----:B------:R-:W-:-:S02]  /*1370*/  @!P1 IMAD.IADD R31, R31, 0x1, -R14 ;  /* 0x000000011f1f9824 */ /* 0x000fc400078e0a0e */
[----:B------:R-:W-:Y:S01]  /*1380*/  IMAD.MOV.U32 R10, RZ, RZ, R33 ;  /* 0x000000ffff0a7224 */ /* 0x000fe200078e0021 */
[C---:B------:R-:W-:Y:S01]  /*1390*/  SEL R27, R15.reuse, R27, !P0 ;  /* 0x0000001b0f1b7207 */ /* 0x040fe20004000000 */
[----:B------:R-:W-:Y:S02]  /*13a0*/  IMAD.MOV.U32 R12, RZ, RZ, R11 ;  /* 0x000000ffff0c7224 */ /* 0x000fe400078e000b */
[----:B------:R-:W-:Y:S02]  /*13b0*/  @!P3 IMAD.MOV R10, RZ, RZ, -R10 ;  /* 0x000000ffff0ab224 */ /* 0x000fe400078e0a0a */
[----:B------:R-:W-:Y:S02]  /*13c0*/  @!P6 IMAD.MOV R13, RZ, RZ, -R13 ;  /* 0x000000ffff0de224 */ /* 0x000fe400078e0a0d */
[----:B------:R-:W-:Y:S01]  /*13d0*/  @!P5 IMAD.MOV R12, RZ, RZ, -R12 ;  /* 0x000000ffff0cd224 */ /* 0x000fe200078e0a0c */
[C---:B------:R-:W-:Y:S01]  /*13e0*/  SEL R11, R15.reuse, R10, !P0 ;  /* 0x0000000a0f0b7207 */ /* 0x040fe20004000000 */
[----:B------:R-:W-:Y:S01]  /*13f0*/  @!P2 IMAD.MOV R31, RZ, RZ, -R31 ;  /* 0x000000ffff1fa224 */ /* 0x000fe200078e0a1f */
[----:B------:R-:W-:Y:S01]  /*1400*/  SEL R30, R15, R13, !P0 ;  /* 0x0000000d0f1e7207 */ /* 0x000fe20004000000 */
[----:B------:R-:W-:Y:S01]  /*1410*/  IMAD R27, R27, R26, RZ ;  /* 0x0000001a1b1b7224 */ /* 0x000fe200078e02ff */
[----:B------:R-:W-:Y:S01]  /*1420*/  SEL R13, R15, R12, !P0 ;  /* 0x0000000c0f0d7207 */ /* 0x000fe20004000000 */
[----:B------:R-:W-:Y:S01]  /*1430*/  IMAD R10, R11, R26, RZ ;  /* 0x0000001a0b0a7224 */ /* 0x000fe200078e02ff */
[----:B------:R-:W-:-:S02]  /*1440*/  SEL R11, R15, R31, !P0 ;  /* 0x0000001f0f0b7207 */ /* 0x000fc40004000000 */
[----:B------:R-:W-:Y:S02]  /*1450*/  SHF.R.S32.HI R35, RZ, 0x1f, R27 ;  /* 0x0000001fff237819 */ /* 0x000fe4000001141b */
[----:B------:R-:W-:Y:S02]  /*1460*/  IADD3 R31, P0, PT, R27, R30, RZ ;  /* 0x0000001e1b1f7210 */ /* 0x000fe40007f1e0ff */
[----:B------:R-:W-:Y:S02]  /*1470*/  SHF.R.S32.HI R14, RZ, 0x1f, R13 ;  /* 0x0000001fff0e7819 */ /* 0x000fe4000001140d */
[----:B------:R-:W-:Y:S02]  /*1480*/  LEA.HI.X.SX32 R30, R30, R35, 0x1, P0 ;  /* 0x000000231e1e7211 */ /* 0x000fe400000f0eff */
[----:B------:R-:W-:Y:S02]  /*1490*/  IADD3 R27, P3, PT, R13, R27, RZ ;  /* 0x0000001b0d1b7210 */ /* 0x000fe40007f7e0ff */
[----:B------:R-:W-:-:S02]  /*14a0*/  LEA R12, P1, R31, R8, 0x2 ;  /* 0x000000081f0c7211 */ /* 0x000fc400078210ff */
[C---:B------:R-:W-:Y:S02]  /*14b0*/  IADD3 R15, P0, PT, R10.reuse, R13, RZ ;  /* 0x0000000d0a0f7210 */ /* 0x040fe40007f1e0ff */
[----:B------:R-:W-:Y:S02]  /*14c0*/  SHF.R.S32.HI R33, RZ, 0x1f, R10 ;  /* 0x0000001fff217819 */ /* 0x000fe4000001140a */
[----:B------:R-:W-:Y:S02]  /*14d0*/  IADD3 R11, P2, PT, R10, R11, RZ ;  /* 0x0000000b0a0b7210 */ /* 0x000fe40007f5e0ff */
[----:B------:R-:W-:Y:S01]  /*14e0*/  LEA.HI.X R13, R31, R9, R30, 0x2, P1 ;  /* 0x000000091f0d7211 */ /* 0x000fe200008f141e */
[----:B------:R-:W-:Y:S01]  /*14f0*/  IMAD.X R30, R14, 0x1, R35, P3 ;  /* 0x000000010e1e7824 */ /* 0x000fe200018e0623 */
[----:B------:R-:W-:Y:S01]  /*1500*/  IADD3.X R32, PT, PT, RZ, R33, RZ, P2, !PT ;  /* 0x00000021ff207210 */ /* 0x000fe200017fe4ff */
[----:B------:R-:W-:Y:S01]  /*1510*/  IMAD.X R34, R33, 0x1, R14, P0 ;  /* 0x0000000121227824 */ /* 0x000fe200000e060e */
[----:B------:R-:W-:-:S02]  /*1520*/  LEA R14, P0, R15, R8, 0x2 ;  /* 0x000000080f0e7211 */ /* 0x000fc400078010ff */
[-C--:B------:R-:W-:Y:S01]  /*1530*/  LEA R10, P1, R11, R8.reuse, 0x2 ;  /* 0x000000080b0a7211 */ /* 0x080fe200078210ff */
[----:B------:R-:W2:Y:S01]  /*1540*/  LDG.E R13, desc[UR8][R12.64] ;  /* 0x000000080c0d7981 */ /* 0x000ea2000c1e1900 */
[----:B------:R-:W-:Y:S02]  /*1550*/  LEA R8, P2, R27, R8, 0x2 ;  /* 0x000000081b087211 */ /* 0x000fe400078410ff */
[-C--:B------:R-:W-:Y:S02]  /*1560*/  LEA.HI.X R15, R15, R9.reuse, R34, 0x2, P0 ;  /* 0x000000090f0f7211 */ /* 0x080fe400000f1422 */
[-C--:B------:R-:W-:Y:S02]  /*1570*/  LEA.HI.X R11, R11, R9.reuse, R32, 0x2, P1 ;  /* 0x000000090b0b7211 */ /* 0x080fe400008f1420 */
[----:B------:R-:W-:Y:S02]  /*1580*/  LEA.HI.X R9, R27, R9, R30, 0x2, P2 ;  /* 0x000000091b097211 */ /* 0x000fe400010f141e */
[----:B------:R-:W3:Y:S04]  /*1590*/  LDG.E R15, desc[UR8][R14.64] ;  /* 0x000000080e0f7981 */ /* 0x000ee8000c1e1900 */
[----:B------:R-:W4:Y:S04]  /*15a0*/  LDG.E R11, desc[UR8][R10.64] ;  /* 0x000000080a0b7981 */ /* 0x000f28000c1e1900 */
[----:B------:R-:W5:Y:S04]  /*15b0*/  LDG.E R9, desc[UR8][R8.64] ;  /* 0x0000000808097981 */ /* 0x000f68000c1e1900 */
[----:B--2---:R0:W-:Y:S04]  /*15c0*/  STS [R22+0x1348], R13 ;  /* 0x0013480d16007388 */ /* 0x0041e80000000800 */
[----:B---3--:R0:W-:Y:S04]  /*15d0*/  STS [R22], R15 ;  /* 0x0000000f16007388 */ /* 0x0081e80000000800 */
[----:B----4-:R0:W-:Y:S04]  /*15e0*/  STS [R22+0x28], R11 ;  /* 0x0000280b16007388 */ /* 0x0101e80000000800 */
[----:B-----5:R0:W-:Y:S02]  /*15f0*/  STS [R22+0x1320], R9 ;  /* 0x0013200916007388 */ /* 0x0201e40000000800 */
.L_x_9:
[----:B------:R-:W-:Y:S05]  /*1600*/  BSYNC.RECONVERGENT B0 ;  /* 0x0000000000007941 */ /* 0x000fea0003800200 */
.L_x_8:
[----:B0-----:R-:W-:Y:S01]  /*1610*/  VIADDMNMX R9, R19, 0xffffffe0, R3, !PT ;  /* 0xffffffe013097846 */ /* 0x001fe20007800103 */
[----:B------:R-:W-:Y:S03]  /*1620*/  BAR.SYNC.DEFER_BLOCKING 0x0 ;  /* 0x0000000000007b1d */ /* 0x000fe60000010000 */
[----:B------:R-:W-:-:S03]  /*1630*/  ISETP.GE.AND P0, PT, R9, R26, PT ;  /* 0x0000001a0900720c */ /* 0x000fc60003f06270 */
[----:B------:R-:W-:Y:S10]  /*1640*/  BSSY.RECONVERGENT B0, `(.L_x_10) ;  /* 0x0000067000007945 */ /* 0x000ff40003800200 */
[----:B------:R-:W-:Y:S05]  /*1650*/  @P0 BRA `(.L_x_11) ;  /* 0x0000000400940947 */ /* 0x000fea0003800000 */
[----:B------:R-:W0:Y:S01]  /*1660*/  S2UR UR5, SR_CgaCtaId ;  /* 0x00000000000579c3 */ /* 0x000e220000008800 */
[----:B------:R-:W3:Y:S01]  /*1670*/  LDS R33, [R22] ;  /* 0x0000000016217984 */ /* 0x000ee20000000800 */
[----:B------:R-:W-:-:S03]  /*1680*/  UMOV UR4, 0x400 ;  /* 0x0000040000047882 */ /* 0x000fc60000000000 */
[----:B------:R-:W4:Y:S04]  /*1690*/  LDS R36, [R22+0x4] ;  /* 0x0000040016247984 */ /* 0x000f280000000800 */
[----:B------:R-:W-:Y:S04]  /*16a0*/  LDS R37, [R22+0x8] ;  /* 0x0000080016257984 */ /* 0x000fe80000000800 */
[----:B------:R-:W-:Y:S04]  /*16b0*/  LDS R31, [R22+0xc] ;  /* 0x00000c00161f7984 */ /* 0x000fe80000000800 */
[----:B------:R-:W5:Y:S04]  /*16c0*/  LDS R32, [R22+0x10] ;  /* 0x0000100016207984 */ /* 0x000f680000000800 */
[----:B------:R-:W-:Y:S01]  /*16d0*/  LDS R30, [R22+0x90] ;  /* 0x00009000161e7984 */ /* 0x000fe20000000800 */
[----:B0-----:R-:W-:-:S09]  /*16e0*/  ULEA UR4, UR5, UR4, 0x18 ;  /* 0x0000000405047291 */ /* 0x001fd2000f8ec0ff */
[----:B-12---:R-:W0:Y:S04]  /*16f0*/  LDS.128 R8, [UR4] ;  /* 0x00000004ff087984 */ /* 0x006e280008000c00 */
[----:B------:R-:W1:Y:S01]  /*1700*/  LDS.128 R12, [UR4+0x10] ;  /* 0x00001004ff0c7984 */ /* 0x000e620008000c00 */
[----:B---3--:R-:W0:Y:S08]  /*1710*/  I2F.F64 R26, R33 ;  /* 0x00000021001a7312 */ /* 0x008e300000201c00 */
[----:B----4-:R2:W3:Y:S02]  /*1720*/  I2F.F64 R34, R36 ;  /* 0x0000002400227312 */ /* 0x0104e40000201c00 */
[----:B--2---:R-:W2:Y:S06]  /*1730*/  LDS R36, [R22+0x98] ;  /* 0x0000980016247984 */ /* 0x004eac0000000800 */
[----:B-----5:R-:W-:Y:S01]  /*1740*/  I2F.F64 R32, R32 ;  /* 0x0000002000207312 */ /* 0x020fe20000201c00 */
[----:B0-----:R-:W-:-:S07]  /*1750*/  DFMA R8, R8, R26, RZ ;  /* 0x0000001a0808722b */ /* 0x001fce00000000ff */
[----:B------:R-:W1:Y:S01]  /*1760*/  I2F.F64 R26, R37 ;  /* 0x00000025001a7312 */ /* 0x000e620000201c00 */
[----:B---3--:R-:W-:Y:S02]  /*1770*/  DFMA R34, R34, R10, R8 ;  /* 0x0000000a2222722b */ /* 0x008fe40000000008 */
[----:B------:R-:W0:Y:S06]  /*1780*/  LDS.128 R8, [UR4+0x20] ;  /* 0x00002004ff087984 */ /* 0x000e2c0008000c00 */
[----:B-1----:R-:W-:Y:S01]  /*1790*/  DFMA R34, R12, R26, R34 ;  /* 0x0000001a0c22722b */ /* 0x002fe20000000022 */
[----:B------:R-:W1:Y:S01]  /*17a0*/  I2F.F64 R12, R31 ;  /* 0x0000001f000c7312 */ /* 0x000e620000201c00 */
[----:B------:R-:W3:Y:S07]  /*17b0*/  LDS R26, [R22+0x94] ;  /* 0x00009400161a7984 */ /* 0x000eee0000000800 */
[----:B------:R-:W4:Y:S01]  /*17c0*/  I2F.F64 R30, R30 ;  /* 0x0000001e001e7312 */ /* 0x000f220000201c00 */
[----:B-1----:R-:W-:-:S07]  /*17d0*/  DFMA R34, R12, R14, R34 ;  /* 0x0000000e0c22722b */ /* 0x002fce0000000022 */
[----:B--2---:R-:W-:Y:S01]  /*17e0*/  I2F.F64 R36, R36 ;  /* 0x0000002400247312 */ /* 0x004fe20000201c00 */
[----:B------:R-:W1:Y:S01]  /*17f0*/  LDS.128 R12, [UR4+0x30] ;  /* 0x00003004ff0c7984 */ /* 0x000e620008000c00 */
[----:B0-----:R-:W-:-:S03]  /*1800*/  DFMA R8, R8, R32, R34 ;  /* 0x000000200808722b */ /* 0x001fc60000000022 */
[----:B------:R-:W0:Y:S04]  /*1810*/  LDS R34, [R22+0x9c] ;  /* 0x00009c0016227984 */ /* 0x000e280000000800 */
[----:B------:R-:W2:Y:S01]  /*1820*/  LDS R32, [R22+0xa0] ;  /* 0x0000a00016207984 */ /* 0x000ea20000000800 */
[----:B----4-:R-:W-:Y:S01]  /*1830*/  DFMA R30, R30, R10, R8 ;  /* 0x0000000a1e1e722b */ /* 0x010fe20000000008 */
[----:B---3--:R-:W1:Y:S02]  /*1840*/  I2F.F64 R26, R26 ;  /* 0x0000001a001a7312 */ /* 0x008e640000201c00 */
[----:B------:R-:W3:Y:S05]  /*1850*/  LDS.128 R8, [UR4+0x40] ;  /* 0x00004004ff087984 */ /* 0x000eea0008000c00 */
[----:B-1----:R-:W-:Y:S01]  /*1860*/  DFMA R12, R12, R26, R30 ;  /* 0x0000001a0c0c722b */ /* 0x002fe2000000001e */
[----:B------:R-:W1:Y:S04]  /*1870*/  LDS R26, [R22+0x120] ;  /* 0x00012000161a7984 */ /* 0x000e680000000800 */
[----:B------:R-:W4:Y:S03]  /*1880*/  LDS R30, [R22+0x124] ;  /* 0x00012400161e7984 */ /* 0x000f260000000800 */
[----:B------:R-:W-:-:S02]  /*1890*/  DFMA R36, R36, R14, R12 ;  /* 0x0000000e2424722b */ /* 0x000fc4000000000c */
[----:B------:R-:W5:Y:S04]  /*18a0*/  LDS.128 R12, [UR4+0x50] ;  /* 0x00005004ff0c7984 */ /* 0x000f680008000c00 */
[----:B------:R-:W5:Y:S01]  /*18b0*/  LDS R27, [R22+0x12c] ;  /* 0x00012c00161b7984 */ /* 0x000f620000000800 */
[----:B0-----:R-:W3:Y:S08]  /*18c0*/  I2F.F64 R34, R34 ;  /* 0x0000002200227312 */ /* 0x001ef00000201c00 */
[----:B--2---:R-:W0:Y:S01]  /*18d0*/  I2F.F64 R32, R32 ;  /* 0x0000002000207312 */ /* 0x004e220000201c00 */
[----:B---3--:R-:W-:-:S08]  /*18e0*/  DFMA R34, R8, R34, R36 ;  /* 0x000000220822722b */ /* 0x008fd00000000024 */
[----:B0-----:R-:W-:Y:S02]  /*18f0*/  DFMA R10, R32, R10, R34 ;  /* 0x0000000a200a722b */ /* 0x001fe40000000022 */
[----:B------:R-:W0:Y:S01]  /*1900*/  LDS.64 R34, [UR4+0x68] ;  /* 0x00006804ff227984 */ /* 0x000e220008000a00 */
[----:B-1----:R1:W5:Y:S03]  /*1910*/  I2F.F64 R8, R26 ;  /* 0x0000001a00087312 */ /* 0x0023660000201c00 */
[----:B------:R-:W-:Y:S04]  /*1920*/  LDS R32, [R22+0x1b4] ;  /* 0x0001b40016207984 */ /* 0x000fe80000000800 */
[----:B------:R-:W-:Y:S01]  /*1930*/  LDS R33, [R22+0x244] ;  /* 0x0002440016217984 */ /* 0x000fe20000000800 */
[----:B----4-:R-:W2:Y:S03]  /*1940*/  I2F.F64 R30, R30 ;  /* 0x0000001e001e7312 */ /* 0x010ea60000201c00 */
[----:B-1----:R-:W1:Y:S01]  /*1950*/  LDS R26, [R22+0x130] ;  /* 0x00013000161a7984 */ /* 0x002e620000000800 */
[----:B-----5:R-:W-:-:S04]  /*1960*/  DFMA R8, R12, R8, R10 ;  /* 0x000000080c08722b */ /* 0x020fc8000000000a */
[----:B------:R-:W0:Y:S04]  /*1970*/  I2F.F64 R12, R27 ;  /* 0x0000001b000c7312 */ /* 0x000e280000201c00 */
[----:B--2---:R-:W-:Y:S02]  /*1980*/  DFMA R14, R30, R14, R8 ;  /* 0x0000000e1e0e722b */ /* 0x004fe40000000008 */
[----:B------:R-:W2:Y:S04]  /*1990*/  LDS.128 R8, [UR4+0x70] ;  /* 0x00007004ff087984 */ /* 0x000ea80008000c00 */
[----:B------:R-:W3:Y:S04]  /*19a0*/  LDS R30, [R22+0x1b0] ;  /* 0x0001b000161e7984 */ /* 0x000ee80000000800 */
[----:B------:R-:W-:Y:S01]  /*19b0*/  LDS R31, [R22+0x1b8] ;  /* 0x0001b800161f7984 */ /* 0x000fe20000000800 */
[----:B0-----:R-:W-:-:S03]  /*19c0*/  DFMA R34, R34, R12, R14 ;  /* 0x0000000c2222722b */ /* 0x001fc6000000000e */
[----:B------:R-:W0:Y:S01]  /*19d0*/  LDS.128 R12, [UR4+0x80] ;  /* 0x00008004ff0c7984 */ /* 0x000e220008000c00 */
[----:B-1----:R-:W2:Y:S04]  /*19e0*/  I2F.F64 R26, R26 ;  /* 0x0000001a001a7312 */ /* 0x002ea80000201c00 */
[----:B--2---:R-:W-:-:S04]  /*19f0*/  DFMA R8, R8, R26, R34 ;  /* 0x0000001a0808722b */ /* 0x004fc80000000022 */
[----:B------:R1:W-:Y:S08]  /*1a00*/  I2F.F64 R26, R32 ;  /* 0x00000020001a7312 */ /* 0x0003f00000201c00 */
[----:B---3--:R2:W3:Y:S01]  /*1a10*/  I2F.F64 R34, R30 ;  /* 0x0000001e00227312 */ /* 0x0084e20000201c00 */
[----:B-1----:R-:W-:Y:S04]  /*1a20*/  LDS R32, [R22+0x1c0] ;  /* 0x0001c00016207984 */ /* 0x002fe80000000800 */
[----:B--2---:R-:W1:Y:S01]  /*1a30*/  LDS R30, [R22+0x1bc] ;  /* 0x0001bc00161e7984 */ /* 0x004e620000000800 */
[----:B---3--:R-:W-:-:S03]  /*1a40*/  DFMA R34, R34, R10, R8 ;  /* 0x0000000a2222722b */ /* 0x008fc60000000008 */
[----:B------:R-:W2:Y:S05]  /*1a50*/  LDS.128 R8, [UR4+0x90] ;  /* 0x00009004ff087984 */ /* 0x000eaa0008000c00 */
[----:B0-----:R-:W-:Y:S01]  /*1a60*/  DFMA R26, R12, R26, R34 ;  /* 0x0000001a0c1a722b */ /* 0x001fe20000000022 */
[----:B------:R-:W0:Y:S01]  /*1a70*/  I2F.F64 R12, R31 ;  /* 0x0000001f000c7312 */ /* 0x000e220000201c00 */
[----:B------:R-:W3:Y:S06]  /*1a80*/  LDS R34, [R22+0x240] ;  /* 0x0002400016227984 */ /* 0x000eec0000000800 */
[----:B0-----:R-:W-:Y:S01]  /*1a90*/  DFMA R26, R12, R14, R26 ;  /* 0x0000000e0c1a722b */ /* 0x001fe2000000001a */
[----:B------:R-:W0:Y:S01]  /*1aa0*/  LDS.128 R12, [UR4+0xa0] ;  /* 0x0000a004ff0c7984 */ /* 0x000e220008000c00 */
[----:B-1----:R-:W2:Y:S06]  /*1ab0*/  I2F.F64 R30, R30 ;  /* 0x0000001e001e7312 */ /* 0x002eac0000201c00 */
[----:B--2---:R-:W-:-:S02]  /*1ac0*/  DFMA R8, R8, R30, R26 ;  /* 0x0000001e0808722b */ /* 0x004fc4000000001a */
[----:B------:R-:W1:Y:S01]  /*1ad0*/  I2F.F64 R26, R32 ;  /* 0x00000020001a7312 */ /* 0x000e620000201c00 */
[----:B------:R-:W2:Y:S04]  /*1ae0*/  LDS R30, [R22+0x248] ;  /* 0x00024800161e7984 */ /* 0x000ea80000000800 */
[----:B------:R-:W4:Y:S03]  /*1af0*/  LDS R31, [R22+0x24c] ;  /* 0x00024c00161f7984 */ /* 0x000f260000000800 */
[----:B---3--:R-:W0:Y:S01]  /*1b00*/  I2F.F64 R34, R34 ;  /* 0x0000002200227312 */ /* 0x008e220000201c00 */
[----:B-1----:R-:W-:-:S07]  /*1b10*/  DFMA R8, R26, R10, R8 ;  /* 0x0000000a1a08722b */ /* 0x002fce0000000008 */
[----:B------:R-:W1:Y:S01]  /*1b20*/  I2F.F64 R32, R33 ;  /* 0x0000002100207312 */ /* 0x000e620000201c00 */
[----:B------:R-:W-:Y:S01]  /*1b30*/  LDS.64 R26, [UR4+0xc0] ;  /* 0x0000c004ff1a7984 */ /* 0x000fe20008000a00 */
[----:B0-----:R-:W-:-:S03]  /*1b40*/  DFMA R12, R12, R34, R8 ;  /* 0x000000220c0c722b */ /* 0x001fc60000000008 */
[----:B------:R-:W0:Y:S04]  /*1b50*/  LDS.128 R8, [UR4+0xb0] ;  /* 0x0000b004ff087984 */ /* 0x000e280008000c00 */
[----:B------:R-:W3:Y:S01]  /*1b60*/  LDS R34, [R22+0x250] ;  /* 0x0002500016227984 */ /* 0x000ee20000000800 */
[----:B-1----:R-:W-:Y:S01]  /*1b70*/  DFMA R12, R32, R14, R12 ;  /* 0x0000000e200c722b */ /* 0x002fe2000000000c */
[----:B--2---:R-:W0:Y:S08]  /*1b80*/  I2F.F64 R14, R30 ;  /* 0x0000001e000e7312 */ /* 0x004e300000201c00 */
[----:B----4-:R-:W1:Y:S01]  /*1b90*/  I2F.F64 R30, R31 ;  /* 0x0000001f001e7312 */ /* 0x010e620000201c00 */
[----:B0-----:R-:W-:-:S07]  /*1ba0*/  DFMA R8, R8, R14, R12 ;  /* 0x0000000e0808722b */ /* 0x001fce000000000c */
[----:B---3--:R-:W0:Y:S01]  /*1bb0*/  I2F.F64 R34, R34 ;  /* 0x0000002200227312 */ /* 0x008e220000201c00 */
[----:B-1----:R-:W-:-:S08]  /*1bc0*/  DFMA R8, R30, R10, R8 ;  /* 0x0000000a1e08722b */ /* 0x002fd00000000008 */
[----:B0-----:R-:W-:Y:S01]  /*1bd0*/  DFMA R26, R26, R34, R8 ;  /* 0x000000221a1a722b */ /* 0x001fe20000000008 */
[----:B------:R-:W-:Y:S02]  /*1be0*/  IMAD.MOV.U32 R8, RZ, RZ, -0x5f4a1273 ;  /* 0xa0b5ed8dff087424 */ /* 0x000fe400078e00ff */
[----:B------:R-:W-:-:S06]  /*1bf0*/  IMAD.MOV.U32 R9, RZ, RZ, 0x3eb0c6f7 ;  /* 0x3eb0c6f7ff097424 */ /* 0x000fcc00078e00ff */
[----:B------:R-:W-:-:S14]  /*1c00*/  DSETP.GEU.AND P0, PT, |R26|, R8, PT ;  /* 0x000000081a00722a */ /* 0x000fdc0003f0e200 */
[----:B------:R-:W0:Y:S04]  /*1c10*/  @!P0 LDS R11, [R22+0x128] ;  /* 0x00012800160b8984 */ /* 0x000e280000000800 */
[----:B0-----:R0:W-:Y:S01]  /*1c20*/  @!P0 STG.E desc[UR8][R24.64], R11 ;  /* 0x0000000b18008986 */ /* 0x0011e2000c101908 */
[----:B------:R-:W-:Y:S05]  /*1c30*/  @!P0 BRA `(.L_x_11) ;  /* 0x00000000001c8947 */ /* 0x000fea0003800000 */
[----:B------:R-:W-:-:S14]  /*1c40*/  DSETP.GT.AND P0, PT, R26, R8, PT ;  /* 0x000000081a00722a */ /* 0x000fdc0003f04000 */
[----:B------:R-:W-:-:S05]  /*1c50*/  @P0 IMAD.MOV.U32 R9, RZ, RZ, 0x1 ;  /* 0x00000001ff090424 */ /* 0x000fca00078e00ff */
[----:B------:R3:W-:Y:S01]  /*1c60*/  @P0 STG.E desc[UR8][R24.64], R9 ;  /* 0x0000000918000986 */ /* 0x0007e2000c101908 */
[----:B------:R-:W-:Y:S05]  /*1c70*/  @P0 BRA `(.L_x_11) ;  /* 0x00000000000c0947 */ /* 0x000fea0003800000 */
[----:B------:R-:W-:-:S14]  /*1c80*/  DSETP.GEU.AND P0, PT, R26, RZ, PT ;  /* 0x000000ff1a00722a */ /* 0x000fdc0003f0e000 */
[----:B---3--:R-:W-:-:S05]  /*1c90*/  @!P0 IMAD.MOV.U32 R9, RZ, RZ, -0x1 ;  /* 0xffffffffff098424 */ /* 0x008fca00078e00ff */
[----:B------:R4:W-:Y:S02]  /*1ca0*/  @!P0 STG.E desc[UR8][R24.64], R9 ;  /* 0x0000000918008986 */ /* 0x0009e4000c101908 */
.L_x_11:
[----:B------:R-:W-:Y:S05]  /*1cb0*/  BSYNC.RECONVERGENT B0 ;  /* 0x0000000000007941 */ /* 0x000fea0003800200 */
.L_x_10:
[C---:B------:R-:W-:Y:S01]  /*1cc0*/  IMAD.IADD R19, R28.reuse, 0x1, R19 ;  /* 0x000000011c137824 */ /* 0x040fe200078e0213 */
[----:B------:R-:W-:Y:S01]  /*1cd0*/  BAR.SYNC.DEFER_BLOCKING 0x0 ;  /* 0x0000000000007b1d */ /* 0x000fe20000010000 */
[----:B0--34-:R-:W-:-:S04]  /*1ce0*/  IMAD.WIDE.U32 R24, R28, 0x4, R24 ;  /* 0x000000041c187825 */ /* 0x019fc800078e0018 */
[----:B------:R-:W-:Y:S02]  /*1cf0*/  VIADD R8, R19, 0xffffffe0 ;  /* 0xffffffe013087836 */ /* 0x000fe40000000000 */
[----:B------:R-:W-:-:S03]  /*1d00*/  IMAD.IADD R16, R28, 0x1, R16 ;  /* 0x000000011c107824 */ /* 0x000fc600078e0210 */
[----:B------:R-:W-:-:S13]  /*1d10*/  ISETP.GE.AND P0, PT, R8, R23, PT ;  /* 0x000000170800720c */ /* 0x000fda0003f06270 */
[----:B------:R-:W-:Y:S05]  /*1d20*/  @!P0 BRA `(.L_x_12) ;  /* 0xffffffe800ac8947 */ /* 0x000fea000383ffff */
.L_x_3:
[----:B------:R-:W-:-:S05]  /*1d30*/  IMAD.IADD R3, R20, 0x1, R3 ;  /* 0x0000000114037824 */ /* 0x000fca00078e0203 */
[----:B------:R-:W-:-:S13]  /*1d40*/  ISETP.GE.AND P0, PT, R3, R23, PT ;  /* 0x000000170300720c */ /* 0x000fda0003f06270 */
[----:B------:R-:W-:Y:S05]  /*1d50*/  @!P0 BRA `(.L_x_13) ;  /* 0xffffffe8000c8947 */ /* 0x000fea000383ffff */
[----:B------:R-:W-:Y:S05]  /*1d60*/  EXIT ;  /* 0x000000000000794d */ /* 0x000fea0003800000 */
.L_x_14:
[----:B------:R-:W-:-:S00]  /*1d70*/  BRA `(.L_x_14) ;  /* 0xfffffffc00fc7947 */ /* 0x000fc0000383ffff */
[----:B------:R-:W-:-:S00]  /*1d80*/  NOP ;  /* 0x0000000000007918 */ /* 0x000fc00000000000 */
[----:B------:R-:W-:-:S00]  /*1d90*/  NOP ;  /* 0x0000000000007918 */ /* 0x000fc00000000000 */
[----:B------:R-:W-:-:S00]  /*1da0*/  NOP ;  /* 0x0000000000007918 */ /* 0x000fc00000000000 */
[----:B------:R-:W-:-:S00]  /*1db0*/  NOP ;  /* 0x0000000000007918 */ /* 0x000fc00000000000 */
[----:B------:R-:W-:-:S00]  /*1dc0*/  NOP ;  /* 0x0000000000007918 */ /* 0x000fc00000000000 */
[----:B------:R-:W-:-:S00]  /*1dd0*/  NOP ;  /* 0x0000000000007918 */ /* 0x000fc00000000000 */
[----:B------:R-:W-:-:S00]  /*1de0*/  NOP ;  /* 0x0000000000007918 */ /* 0x000fc00000000000 */
[----:B------:R-:W-:-:S00]  /*1df0*/  NOP ;  /* 0x0000000000007918 */ /* 0x000fc00000000000 */
.L_x_15:


//--------------------- .nv.shared._Z8kernel2DPiS_Pdi --------------------------
	.section	.nv.shared._Z8kernel2DPiS_Pdi,"aw",@nobits
	.sectionflags	@""
	.align	8
.nv.shared._Z8kernel2DPiS_Pdi:
	.zero		2952


//--------------------- .nv.shared.reserved.0     --------------------------
	.section	.nv.shared.reserved.0,"aw",@nobits
	.weak		__nv_reservedSMEM_offset_0_alias
	.size		__nv_reservedSMEM_offset_0_alias, 0, 64
	.other		__nv_reservedSMEM_offset_0_alias,@"STO_CUDA_RESERVED_SHARED STV_DEFAULT"
__nv_reservedSMEM_offset_0_alias:
	.zero		0
	.zero		64


//--------------------- .nv.constant0._Z8kernel2DPiS_Pdi --------------------------
	.section	.nv.constant0._Z8kernel2DPiS_Pdi,"a",@progbits
	.sectionflags	@""
	.align	4
.nv.constant0._Z8kernel2DPiS_Pdi:
	.zero		924


//--------------------- SYMBOLS --------------------------

	.type		.nv.reservedSmem.offset0,@object
	.size		.nv.reservedSmem.offset0,0x4
	.type		.nv.reservedSmem.cap,@object
	.size		.nv.reservedSmem.cap,0x4
